// auto-generated by cutlass_sweep.gemm — config: {"arch": "sm_100", "cluster_m": 2, "cluster_n": 2, "dtype": "bf16", "dtype_b": "bf16", "layout": "nt", "stages": 0, "tile_k": 32, "tile_m": 64, "tile_n": 256}
#include "cutlass/cutlass.h"
#include "cutlass/gemm/collective/collective_builder.hpp"
#include "cutlass/gemm/device/gemm_universal_adapter.h"
#include "cutlass/gemm/kernel/gemm_universal.hpp"
#include "cutlass/epilogue/collective/collective_builder.hpp"

using ElemA = cutlass::bfloat16_t;
using ElemB = cutlass::bfloat16_t;
using ElemCD = cutlass::bfloat16_t;
using Acc  = float;
using TileShape    = cute::Shape<cute::_64, cute::_256, cute::_32>;
using ClusterShape = cute::Shape<cute::_2, cute::_2, cute::_1>;

using CollectiveEpilogue = typename cutlass::epilogue::collective::CollectiveBuilder<
    cutlass::arch::Sm100, cutlass::arch::OpClassTensorOp,
    TileShape, ClusterShape,
    cutlass::epilogue::collective::EpilogueTileAuto,
    Acc, Acc,
    ElemCD, cutlass::layout::RowMajor, 128 / cutlass::sizeof_bits<ElemCD>::value,
    ElemCD, cutlass::layout::RowMajor, 128 / cutlass::sizeof_bits<ElemCD>::value,
    cutlass::epilogue::collective::EpilogueScheduleAuto
  >::CollectiveOp;

using CollectiveMainloop = typename cutlass::gemm::collective::CollectiveBuilder<
    cutlass::arch::Sm100, cutlass::arch::OpClassTensorOp,
    ElemA, cutlass::layout::RowMajor, 128 / cutlass::sizeof_bits<ElemA>::value,
    ElemB, cutlass::layout::ColumnMajor, 128 / cutlass::sizeof_bits<ElemB>::value,
    Acc,
    TileShape, ClusterShape,
    cutlass::gemm::collective::StageCountAutoCarveout<static_cast<int>(sizeof(typename CollectiveEpilogue::SharedStorage))>,
    cutlass::gemm::collective::KernelScheduleAuto
  >::CollectiveOp;

using GemmKernel = cutlass::gemm::kernel::GemmUniversal<
    cute::Shape<int,int,int,int>,
    CollectiveMainloop,
    CollectiveEpilogue
>;
using Gemm = cutlass::gemm::device::GemmUniversalAdapter<GemmKernel>;

// Force the device kernel symbol into the cubin without needing a host main.
auto* _anchor = &cutlass::device_kernel<GemmKernel>;


// ===== COMPILED SASS (sm_100a) =====

	.target	sm_100a

	.elftype	@"ET_EXEC"


//--------------------- .note.nv.tkinfo           --------------------------
	.section	.note.nv.tkinfo,"",@"SHT_NOTE"
	.sectionflags	@"SHF_NOTE_NV_TKINFO"
	.tkinfo
        /*0018*/ 	.word	0x00000002
        /*0030*/ 	.string	""
        /*0030*/ 	.string	"ptxas"
        /*0030*/ 	.string	"Cuda compilation tools, release 13.0, V13.0.88"
        /*0030*/ 	.string	"Build cuda_13.0.r13.0/compiler.36424714_0"
        /*0030*/ 	.string	"-arch sm_100a -m 64 "



//--------------------- .note.nv.cuinfo           --------------------------
	.section	.note.nv.cuinfo,"",@"SHT_NOTE"
	.sectionflags	@"SHF_NOTE_NV_CUINFO"
        /*0018*/ 	.short	0x0002
        /*001a*/ 	.short	0x0064
        /*001c*/ 	.short	0x0082
	.zero		2


//--------------------- .nv.info                  --------------------------
	.section	.nv.info,"",@"SHT_CUDA_INFO"
	.align	4


	//----- nvinfo : EIATTR_REGCOUNT
	.align		4
        /*0000*/ 	.byte	0x04, 0x2f
        /*0002*/ 	.short	(.L_19 - .L_18)
	.align		4
.L_18:
        /*0004*/ 	.word	index@(_ZN7cutlass13device_kernelINS_4gemm6kernel13GemmUniversalIN4cute5tupleIJiiiiEEENS1_10collective13CollectiveMmaINS1_35MainloopSm100TmaUmmaWarpSpecializedILi9ELi2ELi4ENS5_IJNS4_1CILi2EEESB_NSA_ILi1EEEEEEEENS5_IJNSA_ILi64EEENSA_ILi256EEENSA_ILi32EEEEEENS_10bfloat16_tENS5_IJlSC_lEEESJ_SK_NS4_8TiledMMAINS4_8MMA_AtomIJNS4_20SM100_MMA_F16BF16_SSISJ_SJ_fLi64ELi256ELNS4_4UMMA5MajorE0ELSP_0ELNSO_7ScaleInE0ELSQ_0EEEEEENS4_6LayoutINS5_IJSC_SC_SC_EEENS5_IJNSA_ILi0EEESV_SV_EEEEENS5_IJNS4_10UnderscoreESY_SY_EEEEENS4_23SM90_TMA_LOAD_MULTICASTENS4_14ComposedLayoutINS4_7SwizzleILi2ELi4ELi3EEENS4_18smem_ptr_flag_bitsILi16EEENST_INS5_IJNSA_ILi8EEESH_EEENS5_IJSH_SC_EEEEEEEvNS4_8identityES11_S1B_vS1C_EENS_8epilogue10collective18CollectiveEpilogueINS1E_23Sm100TmaWarpSpecializedILi4ELi2ELi32ELb1ELb0EEEJSI_NS5_IJNST_ISF_SC_EES1J_EEESJ_SK_SJ_SK_NS1E_6fusion15FusionCallbacksIS1I_NS1L_17LinearCombinationISJ_fSJ_fLNS_15FloatRoundStyleE2EEESI_S1K_JEEENS4_5SM1004TMEM4LOAD26SM100_TMEM_LOAD_16dp256b8xENS4_13SM90_TMA_LOADENS12_INS13_ILi3ELi4ELi3EEES16_NST_INS5_IJS17_SF_EEENS5_IJSF_SC_EEEEEEENS4_17SM75_U32x4_LDSM_NENS4_14SM90_TMA_STOREES20_NS4_17SM90_U32x4_STSM_NENS4_39AutoVectorizingCopyWithAssumedAlignmentILi128EEEEEEvvEEEEvNT_6ParamsE)
        /*0008*/ 	.word	0x0000007a


	//----- nvinfo : EIATTR_FRAME_SIZE
	.align		4
.L_19:
        /*000c*/ 	.byte	0x04, 0x11
        /*000e*/ 	.short	(.L_21 - .L_20)
	.align		4
.L_20:
        /*0010*/ 	.word	index@($__internal_2_$__cuda_sm10x_tcgen05_guardrail_trap_unallocated_columns_being_dealloced)
        /*0014*/ 	.word	0x00000000


	//----- nvinfo : EIATTR_FRAME_SIZE
	.align		4
.L_21:
        /*0018*/ 	.byte	0x04, 0x11
        /*001a*/ 	.short	(.L_23 - .L_22)
	.align		4
.L_22:
        /*001c*/ 	.word	index@($__internal_1_$__cuda_sm10x_tcgen05_guardrail_trap_phase_invalid_during_alloc)
        /*0020*/ 	.word	0x00000000


	//----- nvinfo : EIATTR_FRAME_SIZE
	.align		4
.L_23:
        /*0024*/ 	.byte	0x04, 0x11
        /*0026*/ 	.short	(.L_25 - .L_24)
	.align		4
.L_24:
        /*0028*/ 	.word	index@($__internal_0_$__cuda_sm10x_tcgen05_guardrail_trap_col_being_dealloced_not_returned_by_alloc)
        /*002c*/ 	.word	0x00000000


	//----- nvinfo : EIATTR_FRAME_SIZE
	.align		4
.L_25:
        /*0030*/ 	.byte	0x04, 0x11
        /*0032*/ 	.short	(.L_27 - .L_26)
	.align		4
.L_26:
        /*0034*/ 	.word	index@(_ZN7cutlass13device_kernelINS_4gemm6kernel13GemmUniversalIN4cute5tupleIJiiiiEEENS1_10collective13CollectiveMmaINS1_35MainloopSm100TmaUmmaWarpSpecializedILi9ELi2ELi4ENS5_IJNS4_1CILi2EEESB_NSA_ILi1EEEEEEEENS5_IJNSA_ILi64EEENSA_ILi256EEENSA_ILi32EEEEEENS_10bfloat16_tENS5_IJlSC_lEEESJ_SK_NS4_8TiledMMAINS4_8MMA_AtomIJNS4_20SM100_MMA_F16BF16_SSISJ_SJ_fLi64ELi256ELNS4_4UMMA5MajorE0ELSP_0ELNSO_7ScaleInE0ELSQ_0EEEEEENS4_6LayoutINS5_IJSC_SC_SC_EEENS5_IJNSA_ILi0EEESV_SV_EEEEENS5_IJNS4_10UnderscoreESY_SY_EEEEENS4_23SM90_TMA_LOAD_MULTICASTENS4_14ComposedLayoutINS4_7SwizzleILi2ELi4ELi3EEENS4_18smem_ptr_flag_bitsILi16EEENST_INS5_IJNSA_ILi8EEESH_EEENS5_IJSH_SC_EEEEEEEvNS4_8identityES11_S1B_vS1C_EENS_8epilogue10collective18CollectiveEpilogueINS1E_23Sm100TmaWarpSpecializedILi4ELi2ELi32ELb1ELb0EEEJSI_NS5_IJNST_ISF_SC_EES1J_EEESJ_SK_SJ_SK_NS1E_6fusion15FusionCallbacksIS1I_NS1L_17LinearCombinationISJ_fSJ_fLNS_15FloatRoundStyleE2EEESI_S1K_JEEENS4_5SM1004TMEM4LOAD26SM100_TMEM_LOAD_16dp256b8xENS4_13SM90_TMA_LOADENS12_INS13_ILi3ELi4ELi3EEES16_NST_INS5_IJS17_SF_EEENS5_IJSF_SC_EEEEEEENS4_17SM75_U32x4_LDSM_NENS4_14SM90_TMA_STOREES20_NS4_17SM90_U32x4_STSM_NENS4_39AutoVectorizingCopyWithAssumedAlignmentILi128EEEEEEvvEEEEvNT_6ParamsE)
        /*0038*/ 	.word	0x00000000


	//----- nvinfo : EIATTR_MIN_STACK_SIZE
	.align		4
.L_27:
        /*003c*/ 	.byte	0x04, 0x12
        /*003e*/ 	.short	(.L_29 - .L_28)
	.align		4
.L_28:
        /*0040*/ 	.word	index@(_ZN7cutlass13device_kernelINS_4gemm6kernel13GemmUniversalIN4cute5tupleIJiiiiEEENS1_10collective13CollectiveMmaINS1_35MainloopSm100TmaUmmaWarpSpecializedILi9ELi2ELi4ENS5_IJNS4_1CILi2EEESB_NSA_ILi1EEEEEEEENS5_IJNSA_ILi64EEENSA_ILi256EEENSA_ILi32EEEEEENS_10bfloat16_tENS5_IJlSC_lEEESJ_SK_NS4_8TiledMMAINS4_8MMA_AtomIJNS4_20SM100_MMA_F16BF16_SSISJ_SJ_fLi64ELi256ELNS4_4UMMA5MajorE0ELSP_0ELNSO_7ScaleInE0ELSQ_0EEEEEENS4_6LayoutINS5_IJSC_SC_SC_EEENS5_IJNSA_ILi0EEESV_SV_EEEEENS5_IJNS4_10UnderscoreESY_SY_EEEEENS4_23SM90_TMA_LOAD_MULTICASTENS4_14ComposedLayoutINS4_7SwizzleILi2ELi4ELi3EEENS4_18smem_ptr_flag_bitsILi16EEENST_INS5_IJNSA_ILi8EEESH_EEENS5_IJSH_SC_EEEEEEEvNS4_8identityES11_S1B_vS1C_EENS_8epilogue10collective18CollectiveEpilogueINS1E_23Sm100TmaWarpSpecializedILi4ELi2ELi32ELb1ELb0EEEJSI_NS5_IJNST_ISF_SC_EES1J_EEESJ_SK_SJ_SK_NS1E_6fusion15FusionCallbacksIS1I_NS1L_17LinearCombinationISJ_fSJ_fLNS_15FloatRoundStyleE2EEESI_S1K_JEEENS4_5SM1004TMEM4LOAD26SM100_TMEM_LOAD_16dp256b8xENS4_13SM90_TMA_LOADENS12_INS13_ILi3ELi4ELi3EEES16_NST_INS5_IJS17_SF_EEENS5_IJSF_SC_EEEEEEENS4_17SM75_U32x4_LDSM_NENS4_14SM90_TMA_STOREES20_NS4_17SM90_U32x4_STSM_NENS4_39AutoVectorizingCopyWithAssumedAlignmentILi128EEEEEEvvEEEEvNT_6ParamsE)
        /*0044*/ 	.word	0x00000000
.L_29:


//--------------------- .nv.compat                --------------------------
	.section	.nv.compat,"",@"SHT_CUDA_COMPAT_INFO"
	.align	4
        /*0000*/ 	.byte	0x02, 0x09, 0x01, 0x00, 0x02, 0x02, 0x02, 0x00, 0x02, 0x05, 0x05, 0x00, 0x03, 0x07, 0x01, 0x01
        /*0010*/ 	.byte	0x02, 0x03, 0x01, 0x00, 0x02, 0x06, 0x01, 0x00, 0x04, 0x0b, 0x08, 0x00, 0x09, 0x00, 0x00, 0x00
        /*0020*/ 	.byte	0x00, 0x00, 0x00, 0x00


//--------------------- .nv.info._ZN7cutlass13device_kernelINS_4gemm6kernel13GemmUniversalIN4cute5tupleIJiiiiEEENS1_10collective13CollectiveMmaINS1_35MainloopSm100TmaUmmaWarpSpecializedILi9ELi2ELi4ENS5_IJNS4_1CILi2EEESB_NSA_ILi1EEEEEEEENS5_IJNSA_ILi64EEENSA_ILi256EEENSA_ILi32EEEEEENS_10bfloat16_tENS5_IJlSC_lEEESJ_SK_NS4_8TiledMMAINS4_8MMA_AtomIJNS4_20SM100_MMA_F16BF16_SSISJ_SJ_fLi64ELi256ELNS4_4UMMA5MajorE0ELSP_0ELNSO_7ScaleInE0ELSQ_0EEEEEENS4_6LayoutINS5_IJSC_SC_SC_EEENS5_IJNSA_ILi0EEESV_SV_EEEEENS5_IJNS4_10UnderscoreESY_SY_EEEEENS4_23SM90_TMA_LOAD_MULTICASTENS4_14ComposedLayoutINS4_7SwizzleILi2ELi4ELi3EEENS4_18smem_ptr_flag_bitsILi16EEENST_INS5_IJNSA_ILi8EEESH_EEENS5_IJSH_SC_EEEEEEEvNS4_8identityES11_S1B_vS1C_EENS_8epilogue10collective18CollectiveEpilogueINS1E_23Sm100TmaWarpSpecializedILi4ELi2ELi32ELb1ELb0EEEJSI_NS5_IJNST_ISF_SC_EES1J_EEESJ_SK_SJ_SK_NS1E_6fusion15FusionCallbacksIS1I_NS1L_17LinearCombinationISJ_fSJ_fLNS_15FloatRoundStyleE2EEESI_S1K_JEEENS4_5SM1004TMEM4LOAD26SM100_TMEM_LOAD_16dp256b8xENS4_13SM90_TMA_LOADENS12_INS13_ILi3ELi4ELi3EEES16_NST_INS5_IJS17_SF_EEENS5_IJSF_SC_EEEEEEENS4_17SM75_U32x4_LDSM_NENS4_14SM90_TMA_STOREES20_NS4_17SM90_U32x4_STSM_NENS4_39AutoVectorizingCopyWithAssumedAlignmentILi128EEEEEEvvEEEEvNT_6ParamsE --------------------------
	.section	.nv.info._ZN7cutlass13device_kernelINS_4gemm6kernel13GemmUniversalIN4cute5tupleIJiiiiEEENS1_10collective13CollectiveMmaINS1_35MainloopSm100TmaUmmaWarpSpecializedILi9ELi2ELi4ENS5_IJNS4_1CILi2EEESB_NSA_ILi1EEEEEEEENS5_IJNSA_ILi64EEENSA_ILi256EEENSA_ILi32EEEEEENS_10bfloat16_tENS5_IJlSC_lEEESJ_SK_NS4_8TiledMMAINS4_8MMA_AtomIJNS4_20SM100_MMA_F16BF16_SSISJ_SJ_fLi64ELi256ELNS4_4UMMA5MajorE0ELSP_0ELNSO_7ScaleInE0ELSQ_0EEEEEENS4_6LayoutINS5_IJSC_SC_SC_EEENS5_IJNSA_ILi0EEESV_SV_EEEEENS5_IJNS4_10UnderscoreESY_SY_EEEEENS4_23SM90_TMA_LOAD_MULTICASTENS4_14ComposedLayoutINS4_7SwizzleILi2ELi4ELi3EEENS4_18smem_ptr_flag_bitsILi16EEENST_INS5_IJNSA_ILi8EEESH_EEENS5_IJSH_SC_EEEEEEEvNS4_8identityES11_S1B_vS1C_EENS_8epilogue10collective18CollectiveEpilogueINS1E_23Sm100TmaWarpSpecializedILi4ELi2ELi32ELb1ELb0EEEJSI_NS5_IJNST_ISF_SC_EES1J_EEESJ_SK_SJ_SK_NS1E_6fusion15FusionCallbacksIS1I_NS1L_17LinearCombinationISJ_fSJ_fLNS_15FloatRoundStyleE2EEESI_S1K_JEEENS4_5SM1004TMEM4LOAD26SM100_TMEM_LOAD_16dp256b8xENS4_13SM90_TMA_LOADENS12_INS13_ILi3ELi4ELi3EEES16_NST_INS5_IJS17_SF_EEENS5_IJSF_SC_EEEEEEENS4_17SM75_U32x4_LDSM_NENS4_14SM90_TMA_STOREES20_NS4_17SM90_U32x4_STSM_NENS4_39AutoVectorizingCopyWithAssumedAlignmentILi128EEEEEEvvEEEEvNT_6ParamsE,"",@"SHT_CUDA_INFO"
	.sectionflags	@""
	.align	4


	//----- nvinfo : EIATTR_CUDA_API_VERSION
	.align		4
        /*0000*/ 	.byte	0x04, 0x37
        /*0002*/ 	.short	(.L_31 - .L_30)
.L_30:
        /*0004*/ 	.word	0x00000082


	//----- nvinfo : EIATTR_KPARAM_INFO
	.align		4
.L_31:
        /*0008*/ 	.byte	0x04, 0x17
        /*000a*/ 	.short	(.L_33 - .L_32)
.L_32:
        /*000c*/ 	.word	0x00000000
        /*0010*/ 	.short	0x0000
        /*0012*/ 	.short	0x0000
        /*0014*/ 	.byte	0x00, 0xf0, 0x01, 0x20


	//----- nvinfo : EIATTR_AT_ENTRY_FRAGMENTS
	.align		4
.L_33:
        /*0018*/ 	.byte	0x04, 0x4f
        /*001a*/ 	.short	(.L_35 - .L_34)


	//   ....[0]....
.L_34:
        /*001c*/ 	.word	0x00000006


	//----- nvinfo : EIATTR_RESERVED_SMEM_USED
	.align		4
.L_35:
        /*0020*/ 	.byte	0x01, 0x41
	.zero		2


	//----- nvinfo : EIATTR_SPARSE_MMA_MASK
	.align		4
        /*0024*/ 	.byte	0x03, 0x50
        /*0026*/ 	.short	0x0000


	//----- nvinfo : EIATTR_TCGEN05_1CTA_USED
	.align		4
        /*0028*/ 	.byte	0x01, 0x51
	.zero		2


	//----- nvinfo : EIATTR_MAXREG_COUNT
	.align		4
        /*002c*/ 	.byte	0x03, 0x1b
        /*002e*/ 	.short	0x00ff


	//----- nvinfo : EIATTR_NUM_BARRIERS
	.align		4
        /*0030*/ 	.byte	0x02, 0x4c
        /*0032*/ 	.byte	0x07
	.zero		1


	//----- nvinfo : EIATTR_EXTERNS
	.align		4
        /*0034*/ 	.byte	0x04, 0x0f
        /*0036*/ 	.short	(.L_37 - .L_36)


	//   ....[0]....
	.align		4
.L_36:
        /*0038*/ 	.word	index@(__assertfail)


	//----- nvinfo : EIATTR_MERCURY_ISA_VERSION
	.align		4
.L_37:
        /*003c*/ 	.byte	0x03, 0x5f
        /*003e*/ 	.short	0x0101


	//----- nvinfo : EIATTR_INT_WARP_WIDE_INSTR_OFFSETS
	.align		4
        /*0040*/ 	.byte	0x04, 0x31
        /*0042*/ 	.short	(.L_39 - .L_38)


	//   ....[0]....
.L_38:
        /*0044*/ 	.word	0x00004190


	//   ....[1]....
        /*0048*/ 	.word	0x000041b0


	//   ....[2]....
        /*004c*/ 	.word	0x000041e0


	//   ....[3]....
        /*0050*/ 	.word	0x00004d60


	//   ....[4]....
        /*0054*/ 	.word	0x00004dd0


	//   ....[5]....
        /*0058*/ 	.word	0x00004ea0


	//   ....[6]....
        /*005c*/ 	.word	0x00004f20


	//   ....[7]....
        /*0060*/ 	.word	0x00005010


	//   ....[8]....
        /*0064*/ 	.word	0x00005090


	//   ....[9]....
        /*0068*/ 	.word	0x00005170


	//   ....[10]....
        /*006c*/ 	.word	0x00005220


	//----- nvinfo : EIATTR_COOP_GROUP_MASK_REGIDS
	.align		4
.L_39:
        /*0070*/ 	.byte	0x04, 0x29
        /*0072*/ 	.short	(.L_41 - .L_40)


	//   ....[0]....
.L_40:
        /*0074*/ 	.word	0xffffffff


	//   ....[1]....
        /*0078*/ 	.word	0xffffffff


	//   ....[2]....
        /*007c*/ 	.word	0xffffffff


	//   ....[3]....
        /*0080*/ 	.word	0xffffffff


	//   ....[4]....
        /*0084*/ 	.word	0xffffffff


	//   ....[5]....
        /*0088*/ 	.word	0xffffffff


	//   ....[6]....
        /*008c*/ 	.word	0xffffffff


	//   ....[7]....
        /*0090*/ 	.word	0xffffffff


	//   ....[8]....
        /*0094*/ 	.word	0xffffffff


	//   ....[9]....
        /*0098*/ 	.word	0xffffffff


	//   ....[10]....
        /*009c*/ 	.word	0xffffffff


	//   ....[11]....
        /*00a0*/ 	.word	0xffffffff


	//   ....[12]....
        /*00a4*/ 	.word	0xffffffff


	//   ....[13]....
        /*00a8*/ 	.word	0xffffffff


	//----- nvinfo : EIATTR_COOP_GROUP_INSTR_OFFSETS
	.align		4
.L_41:
        /*00ac*/ 	.byte	0x04, 0x28
        /*00ae*/ 	.short	(.L_43 - .L_42)


	//   ....[0]....
.L_42:
        /*00b0*/ 	.word	0x00000080


	//   ....[1]....
        /*00b4*/ 	.word	0x000004f0


	//   ....[2]....
        /*00b8*/ 	.word	0x00000770


	//   ....[3]....
        /*00bc*/ 	.word	0x00000910


	//   ....[4]....
        /*00c0*/ 	.word	0x00000a10


	//   ....[5]....
        /*00c4*/ 	.word	0x00000b80


	//   ....[6]....
        /*00c8*/ 	.word	0x00000d20


	//   ....[7]....
        /*00cc*/ 	.word	0x00000ed0


	//   ....[8]....
        /*00d0*/ 	.word	0x000022a0


	//   ....[9]....
        /*00d4*/ 	.word	0x00003460


	//   ....[10]....
        /*00d8*/ 	.word	0x00003670


	//   ....[11]....
        /*00dc*/ 	.word	0x000036a0


	//   ....[12]....
        /*00e0*/ 	.word	0x00004070


	//   ....[13]....
        /*00e4*/ 	.word	0x000042a0


	//----- nvinfo : EIATTR_VRC_CTA_INIT_COUNT
	.align		4
.L_43:
        /*00e8*/ 	.byte	0x02, 0x4a
        /*00ea*/ 	.byte	0x80
	.zero		1


	//----- nvinfo : EIATTR_SYSCALL_OFFSETS
	.align		4
        /*00ec*/ 	.byte	0x04, 0x46
        /*00ee*/ 	.short	(.L_45 - .L_44)


	//   ....[0]....
.L_44:
        /*00f0*/ 	.word	0x00005eb0


	//   ....[1]....
        /*00f4*/ 	.word	0x00005fa0


	//   ....[2]....
        /*00f8*/ 	.word	0x00006810


	//   ....[3]....
        /*00fc*/ 	.word	0x000074d0


	//   ....[4]....
        /*0100*/ 	.word	0x00008140


	//   ....[5]....
        /*0104*/ 	.word	0x00008da0


	//----- nvinfo : EIATTR_MBARRIER_INSTR_OFFSETS
	.align		4
.L_45:
        /*0108*/ 	.byte	0x04, 0x39
        /*010a*/ 	.short	(.L_47 - .L_46)


	//   ....[0]....
.L_46:
        /*010c*/ 	.word	0x00000630
        /*0110*/ 	.word	0x000000ff
        /*0114*/ 	.word	0x00000000
        /*0118*/ 	.short	0x0100
        /*011a*/ 	.byte	0x04
	.zero		1


	//   ....[1]....
        /*011c*/ 	.word	0x00000640
        /*0120*/ 	.word	0x000000ff
        /*0124*/ 	.word	0x00000048
        /*0128*/ 	.short	0x0100
        /*012a*/ 	.byte	0x04
	.zero		1


	//   ....[2]....
        /*012c*/ 	.word	0x00000650
        /*0130*/ 	.word	0x000000ff
        /*0134*/ 	.word	0x00000008
        /*0138*/ 	.short	0x0100
        /*013a*/ 	.byte	0x04
	.zero		1


	//   ....[3]....
        /*013c*/ 	.word	0x00000660
        /*0140*/ 	.word	0x000000ff
        /*0144*/ 	.word	0x00000050
        /*0148*/ 	.short	0x0100
        /*014a*/ 	.byte	0x04
	.zero		1


	//   ....[4]....
        /*014c*/ 	.word	0x00000670
        /*0150*/ 	.word	0x000000ff
        /*0154*/ 	.word	0x00000010
        /*0158*/ 	.short	0x0100
        /*015a*/ 	.byte	0x04
	.zero		1


	//   ....[5]....
        /*015c*/ 	.word	0x00000680
        /*0160*/ 	.word	0x000000ff
        /*0164*/ 	.word	0x00000058
        /*0168*/ 	.short	0x0100
        /*016a*/ 	.byte	0x04
	.zero		1


	//   ....[6]....
        /*016c*/ 	.word	0x00000690
        /*0170*/ 	.word	0x000000ff
        /*0174*/ 	.word	0x00000018
        /*0178*/ 	.short	0x0100
        /*017a*/ 	.byte	0x04
	.zero		1


	//   ....[7]....
        /*017c*/ 	.word	0x000006a0
        /*0180*/ 	.word	0x000000ff
        /*0184*/ 	.word	0x00000060
        /*0188*/ 	.short	0x0100
        /*018a*/ 	.byte	0x04
	.zero		1


	//   ....[8]....
        /*018c*/ 	.word	0x000006b0
        /*0190*/ 	.word	0x000000ff
        /*0194*/ 	.word	0x00000020
        /*0198*/ 	.short	0x0100
        /*019a*/ 	.byte	0x04
	.zero		1


	//   ....[9]....
        /*019c*/ 	.word	0x000006c0
        /*01a0*/ 	.word	0x000000ff
        /*01a4*/ 	.word	0x00000068
        /*01a8*/ 	.short	0x0100
        /*01aa*/ 	.byte	0x04
	.zero		1


	//   ....[10]....
        /*01ac*/ 	.word	0x000006d0
        /*01b0*/ 	.word	0x000000ff
        /*01b4*/ 	.word	0x00000028
        /*01b8*/ 	.short	0x0100
        /*01ba*/ 	.byte	0x04
	.zero		1


	//   ....[11]....
        /*01bc*/ 	.word	0x000006e0
        /*01c0*/ 	.word	0x000000ff
        /*01c4*/ 	.word	0x00000070
        /*01c8*/ 	.short	0x0100
        /*01ca*/ 	.byte	0x04
	.zero		1


	//   ....[12]....
        /*01cc*/ 	.word	0x000006f0
        /*01d0*/ 	.word	0x000000ff
        /*01d4*/ 	.word	0x00000030
        /*01d8*/ 	.short	0x0100
        /*01da*/ 	.byte	0x04
	.zero		1


	//   ....[13]....
        /*01dc*/ 	.word	0x00000700
        /*01e0*/ 	.word	0x000000ff
        /*01e4*/ 	.word	0x00000078
        /*01e8*/ 	.short	0x0100
        /*01ea*/ 	.byte	0x04
	.zero		1


	//   ....[14]....
        /*01ec*/ 	.word	0x00000710
        /*01f0*/ 	.word	0x000000ff
        /*01f4*/ 	.word	0x00000038
        /*01f8*/ 	.short	0x0100
        /*01fa*/ 	.byte	0x04
	.zero		1


	//   ....[15]....
        /*01fc*/ 	.word	0x00000720
        /*0200*/ 	.word	0x000000ff
        /*0204*/ 	.word	0x00000080
        /*0208*/ 	.short	0x0100
        /*020a*/ 	.byte	0x04
	.zero		1


	//   ....[16]....
        /*020c*/ 	.word	0x00000730
        /*0210*/ 	.word	0x000000ff
        /*0214*/ 	.word	0x00000040
        /*0218*/ 	.short	0x0100
        /*021a*/ 	.byte	0x04
	.zero		1


	//   ....[17]....
        /*021c*/ 	.word	0x00000740
        /*0220*/ 	.word	0x000000ff
        /*0224*/ 	.word	0x00000088
        /*0228*/ 	.short	0x0100
        /*022a*/ 	.byte	0x04
	.zero		1


	//   ....[18]....
        /*022c*/ 	.word	0x00000880
        /*0230*/ 	.word	0x000000ff
        /*0234*/ 	.word	0x00000090
        /*0238*/ 	.short	0x0100
        /*023a*/ 	.byte	0x04
	.zero		1


	//   ....[19]....
        /*023c*/ 	.word	0x00000890
        /*0240*/ 	.word	0x000000ff
        /*0244*/ 	.word	0x000000b0
        /*0248*/ 	.short	0x0100
        /*024a*/ 	.byte	0x04
	.zero		1


	//   ....[20]....
        /*024c*/ 	.word	0x000008a0
        /*0250*/ 	.word	0x000000ff
        /*0254*/ 	.word	0x00000098
        /*0258*/ 	.short	0x0100
        /*025a*/ 	.byte	0x04
	.zero		1


	//   ....[21]....
        /*025c*/ 	.word	0x000008b0
        /*0260*/ 	.word	0x000000ff
        /*0264*/ 	.word	0x000000b8
        /*0268*/ 	.short	0x0100
        /*026a*/ 	.byte	0x04
	.zero		1


	//   ....[22]....
        /*026c*/ 	.word	0x000008c0
        /*0270*/ 	.word	0x000000ff
        /*0274*/ 	.word	0x000000a0
        /*0278*/ 	.short	0x0100
        /*027a*/ 	.byte	0x04
	.zero		1


	//   ....[23]....
        /*027c*/ 	.word	0x000008d0
        /*0280*/ 	.word	0x000000ff
        /*0284*/ 	.word	0x000000c0
        /*0288*/ 	.short	0x0100
        /*028a*/ 	.byte	0x04
	.zero		1


	//   ....[24]....
        /*028c*/ 	.word	0x000008e0
        /*0290*/ 	.word	0x000000ff
        /*0294*/ 	.word	0x000000a8
        /*0298*/ 	.short	0x0100
        /*029a*/ 	.byte	0x04
	.zero		1


	//   ....[25]....
        /*029c*/ 	.word	0x000008f0
        /*02a0*/ 	.word	0x000000ff
        /*02a4*/ 	.word	0x000000c8
        /*02a8*/ 	.short	0x0100
        /*02aa*/ 	.byte	0x04
	.zero		1


	//   ....[26]....
        /*02ac*/ 	.word	0x000009e0
        /*02b0*/ 	.word	0x000000ff
        /*02b4*/ 	.word	0x000000d0
        /*02b8*/ 	.short	0x0100
        /*02ba*/ 	.byte	0x06
	.zero		1


	//   ....[27]....
        /*02bc*/ 	.word	0x000009f0
        /*02c0*/ 	.word	0x000000ff
        /*02c4*/ 	.word	0x000000d8
        /*02c8*/ 	.short	0x0100
        /*02ca*/ 	.byte	0x06
	.zero		1


	//   ....[28]....
        /*02cc*/ 	.word	0x00000b30
        /*02d0*/ 	.word	0x000000ff
        /*02d4*/ 	.word	0x000000e0
        /*02d8*/ 	.short	0x0100
        /*02da*/ 	.byte	0x06
	.zero		1


	//   ....[29]....
        /*02dc*/ 	.word	0x00000b40
        /*02e0*/ 	.word	0x000000ff
        /*02e4*/ 	.word	0x000000f0
        /*02e8*/ 	.short	0x0100
        /*02ea*/ 	.byte	0x06
	.zero		1


	//   ....[30]....
        /*02ec*/ 	.word	0x00000b50
        /*02f0*/ 	.word	0x000000ff
        /*02f4*/ 	.word	0x000000e8
        /*02f8*/ 	.short	0x0100
        /*02fa*/ 	.byte	0x06
	.zero		1


	//   ....[31]....
        /*02fc*/ 	.word	0x00000b60
        /*0300*/ 	.word	0x000000ff
        /*0304*/ 	.word	0x000000f8
        /*0308*/ 	.short	0x0100
        /*030a*/ 	.byte	0x06
	.zero		1


	//   ....[32]....
        /*030c*/ 	.word	0x00000c90
        /*0310*/ 	.word	0x000000ff
        /*0314*/ 	.word	0x00000100
        /*0318*/ 	.short	0x0100
        /*031a*/ 	.byte	0x04
	.zero		1


	//   ....[33]....
        /*031c*/ 	.word	0x00000ca0
        /*0320*/ 	.word	0x000000ff
        /*0324*/ 	.word	0x00000120
        /*0328*/ 	.short	0x0100
        /*032a*/ 	.byte	0x04
	.zero		1


	//   ....[34]....
        /*032c*/ 	.word	0x00000cb0
        /*0330*/ 	.word	0x000000ff
        /*0334*/ 	.word	0x00000108
        /*0338*/ 	.short	0x0100
        /*033a*/ 	.byte	0x04
	.zero		1


	//   ....[35]....
        /*033c*/ 	.word	0x00000cc0
        /*0340*/ 	.word	0x000000ff
        /*0344*/ 	.word	0x00000128
        /*0348*/ 	.short	0x0100
        /*034a*/ 	.byte	0x04
	.zero		1


	//   ....[36]....
        /*034c*/ 	.word	0x00000cd0
        /*0350*/ 	.word	0x000000ff
        /*0354*/ 	.word	0x00000110
        /*0358*/ 	.short	0x0100
        /*035a*/ 	.byte	0x04
	.zero		1


	//   ....[37]....
        /*035c*/ 	.word	0x00000ce0
        /*0360*/ 	.word	0x000000ff
        /*0364*/ 	.word	0x00000130
        /*0368*/ 	.short	0x0100
        /*036a*/ 	.byte	0x04
	.zero		1


	//   ....[38]....
        /*036c*/ 	.word	0x00000cf0
        /*0370*/ 	.word	0x000000ff
        /*0374*/ 	.word	0x00000118
        /*0378*/ 	.short	0x0100
        /*037a*/ 	.byte	0x04
	.zero		1


	//   ....[39]....
        /*037c*/ 	.word	0x00000d00
        /*0380*/ 	.word	0x000000ff
        /*0384*/ 	.word	0x00000138
        /*0388*/ 	.short	0x0100
        /*038a*/ 	.byte	0x04
	.zero		1


	//   ....[40]....
        /*038c*/ 	.word	0x00000df0
        /*0390*/ 	.word	0x000000ff
        /*0394*/ 	.word	0x00000140
        /*0398*/ 	.short	0x0100
        /*039a*/ 	.byte	0x04
	.zero		1


	//   ....[41]....
        /*039c*/ 	.word	0x00000e00
        /*03a0*/ 	.word	0x000000ff
        /*03a4*/ 	.word	0x00000150
        /*03a8*/ 	.short	0x0100
        /*03aa*/ 	.byte	0x04
	.zero		1


	//   ....[42]....
        /*03ac*/ 	.word	0x00000e10
        /*03b0*/ 	.word	0x000000ff
        /*03b4*/ 	.word	0x00000148
        /*03b8*/ 	.short	0x0100
        /*03ba*/ 	.byte	0x04
	.zero		1


	//   ....[43]....
        /*03bc*/ 	.word	0x00000e20
        /*03c0*/ 	.word	0x000000ff
        /*03c4*/ 	.word	0x00000158
        /*03c8*/ 	.short	0x0100
        /*03ca*/ 	.byte	0x04
	.zero		1


	//   ....[44]....
        /*03cc*/ 	.word	0x00001b10
        /*03d0*/ 	.word	0x00000000
        /*03d4*/ 	.word	0x00000150
        /*03d8*/ 	.short	0x010a
        /*03da*/ 	.byte	0xff
	.zero		1


	//   ....[45]....
        /*03dc*/ 	.word	0x00001b30
        /*03e0*/ 	.word	0x00000000
        /*03e4*/ 	.word	0x00000140
        /*03e8*/ 	.short	0x0101
        /*03ea*/ 	.byte	0xff
	.zero		1


	//   ....[46]....
        /*03ec*/ 	.word	0x00001bf0
        /*03f0*/ 	.word	0x000000ff
        /*03f4*/ 	.word	0x00000048
        /*03f8*/ 	.short	0x010a
        /*03fa*/ 	.byte	0x04
	.zero		1


	//   ....[47]....
        /*03fc*/ 	.word	0x00001c80
        /*0400*/ 	.word	0x000000ff
        /*0404*/ 	.word	0x00000048
        /*0408*/ 	.short	0x010a
        /*040a*/ 	.byte	0x21
	.zero		1


	//   ....[48]....
        /*040c*/ 	.word	0x00001e10
        /*0410*/ 	.word	0x000000ff
        /*0414*/ 	.word	0x00000048
        /*0418*/ 	.short	0x010a
        /*041a*/ 	.byte	0x05
	.zero		1


	//   ....[49]....
        /*041c*/ 	.word	0x00001f60
        /*0420*/ 	.word	0x000000ff
        /*0424*/ 	.word	0x000000d8
        /*0428*/ 	.short	0x0101
        /*042a*/ 	.byte	0x15
	.zero		1


	//   ....[50]....
        /*042c*/ 	.word	0x00001f80
        /*0430*/ 	.word	0x000000ff
        /*0434*/ 	.word	0x00000048
        /*0438*/ 	.short	0x010a
        /*043a*/ 	.byte	0x04
	.zero		1


	//   ....[51]....
        /*043c*/ 	.word	0x00002000
        /*0440*/ 	.word	0x000000ff
        /*0444*/ 	.word	0x00000048
        /*0448*/ 	.short	0x010a
        /*044a*/ 	.byte	0x11
	.zero		1


	//   ....[52]....
        /*044c*/ 	.word	0x00002190
        /*0450*/ 	.word	0x000000ff
        /*0454*/ 	.word	0x00000048
        /*0458*/ 	.short	0x010a
        /*045a*/ 	.byte	0x05
	.zero		1


	//   ....[53]....
        /*045c*/ 	.word	0x000022d0
        /*0460*/ 	.word	0x00000003
        /*0464*/ 	.word	0x000000e0
        /*0468*/ 	.short	0x010a
        /*046a*/ 	.byte	0xff
	.zero		1


	//   ....[54]....
        /*046c*/ 	.word	0x00002420
        /*0470*/ 	.word	0x00000000
        /*0474*/ 	.word	0x00000000
        /*0478*/ 	.short	0x0101
        /*047a*/ 	.byte	0xff
	.zero		1


	//   ....[55]....
        /*047c*/ 	.word	0x000029e0
        /*0480*/ 	.word	0x000000ff
        /*0484*/ 	.word	0x00000000
        /*0488*/ 	.short	0x010a
        /*048a*/ 	.byte	0x04
	.zero		1


	//   ....[56]....
        /*048c*/ 	.word	0x00002a70
        /*0490*/ 	.word	0x000000ff
        /*0494*/ 	.word	0x00000000
        /*0498*/ 	.short	0x010a
        /*049a*/ 	.byte	0x05
	.zero		1


	//   ....[57]....
        /*049c*/ 	.word	0x00002b00
        /*04a0*/ 	.word	0x000000ff
        /*04a4*/ 	.word	0x00000000
        /*04a8*/ 	.short	0x010a
        /*04aa*/ 	.byte	0x05
	.zero		1


	//   ....[58]....
        /*04ac*/ 	.word	0x00002b90
        /*04b0*/ 	.word	0x000000ff
        /*04b4*/ 	.word	0x00000000
        /*04b8*/ 	.short	0x010a
        /*04ba*/ 	.byte	0x05
	.zero		1


	//   ....[59]....
        /*04bc*/ 	.word	0x00002c20
        /*04c0*/ 	.word	0x000000ff
        /*04c4*/ 	.word	0x00000000
        /*04c8*/ 	.short	0x010a
        /*04ca*/ 	.byte	0x05
	.zero		1


	//   ....[60]....
        /*04cc*/ 	.word	0x00002cb0
        /*04d0*/ 	.word	0x000000ff
        /*04d4*/ 	.word	0x00000000
        /*04d8*/ 	.short	0x010a
        /*04da*/ 	.byte	0x05
	.zero		1


	//   ....[61]....
        /*04dc*/ 	.word	0x00002d40
        /*04e0*/ 	.word	0x000000ff
        /*04e4*/ 	.word	0x00000000
        /*04e8*/ 	.short	0x010a
        /*04ea*/ 	.byte	0x05
	.zero		1


	//   ....[62]....
        /*04ec*/ 	.word	0x00002dd0
        /*04f0*/ 	.word	0x000000ff
        /*04f4*/ 	.word	0x00000000
        /*04f8*/ 	.short	0x010a
        /*04fa*/ 	.byte	0x05
	.zero		1


	//   ....[63]....
        /*04fc*/ 	.word	0x00002e70
        /*0500*/ 	.word	0x00000000
        /*0504*/ 	.word	0x00000000
        /*0508*/ 	.short	0x010a
        /*050a*/ 	.byte	0xff
	.zero		1


	//   ....[64]....
        /*050c*/ 	.word	0x00002fb0
        /*0510*/ 	.word	0x00000002
        /*0514*/ 	.word	0x00000140
        /*0518*/ 	.short	0x010a
        /*051a*/ 	.byte	0xff
	.zero		1


	//   ....[65]....
        /*051c*/ 	.word	0x00003010
        /*0520*/ 	.word	0x00000004
        /*0524*/ 	.word	0x00000000
        /*0528*/ 	.short	0x0101
        /*052a*/ 	.byte	0xff
	.zero		1


	//   ....[66]....
        /*052c*/ 	.word	0x00003030
        /*0530*/ 	.word	0x000000ff
        /*0534*/ 	.word	0x000000f0
        /*0538*/ 	.short	0x010a
        /*053a*/ 	.byte	0x04
	.zero		1


	//   ....[67]....
        /*053c*/ 	.word	0x00003150
        /*0540*/ 	.word	0x00000002
        /*0544*/ 	.word	0x000000e0
        /*0548*/ 	.short	0x010a
        /*054a*/ 	.byte	0xff
	.zero		1


	//   ....[68]....
        /*054c*/ 	.word	0x00003260
        /*0550*/ 	.word	0x00000002
        /*0554*/ 	.word	0x00000000
        /*0558*/ 	.short	0x0101
        /*055a*/ 	.byte	0xff
	.zero		1


	//   ....[69]....
        /*055c*/ 	.word	0x000032f0
        /*0560*/ 	.word	0x000000ff
        /*0564*/ 	.word	0x000000f0
        /*0568*/ 	.short	0x0106
        /*056a*/ 	.byte	0x04
	.zero		1


	//   ....[70]....
        /*056c*/ 	.word	0x00003310
        /*0570*/ 	.word	0x000000ff
        /*0574*/ 	.word	0x000000f0
        /*0578*/ 	.short	0x010a
        /*057a*/ 	.byte	0x04
	.zero		1


	//   ....[71]....
        /*057c*/ 	.word	0x000033a0
        /*0580*/ 	.word	0x000000ff
        /*0584*/ 	.word	0x000000f0
        /*0588*/ 	.short	0x0106
        /*058a*/ 	.byte	0x07
	.zero		1


	//   ....[72]....
        /*058c*/ 	.word	0x000033e0
        /*0590*/ 	.word	0x00000000
        /*0594*/ 	.word	0x000000f0
        /*0598*/ 	.short	0x010a
        /*059a*/ 	.byte	0xff
	.zero		1


	//   ....[73]....
        /*059c*/ 	.word	0x00003900
        /*05a0*/ 	.word	0x00000000
        /*05a4*/ 	.word	0x000000e0
        /*05a8*/ 	.short	0x010a
        /*05aa*/ 	.byte	0xff
	.zero		1


	//   ....[74]....
        /*05ac*/ 	.word	0x00003a00
        /*05b0*/ 	.word	0x00000003
        /*05b4*/ 	.word	0x00000000
        /*05b8*/ 	.short	0x0101
        /*05ba*/ 	.byte	0xff
	.zero		1


	//   ....[75]....
        /*05bc*/ 	.word	0x00003a10
        /*05c0*/ 	.word	0x000000ff
        /*05c4*/ 	.word	0x00000000
        /*05c8*/ 	.short	0x010a
        /*05ca*/ 	.byte	0x04
	.zero		1


	//   ....[76]....
        /*05cc*/ 	.word	0x00003a90
        /*05d0*/ 	.word	0x000000ff
        /*05d4*/ 	.word	0x00000120
        /*05d8*/ 	.short	0x010a
        /*05da*/ 	.byte	0x17
	.zero		1


	//   ....[77]....
        /*05dc*/ 	.word	0x00003b70
        /*05e0*/ 	.word	0x000000ff
        /*05e4*/ 	.word	0x00000000
        /*05e8*/ 	.short	0x010a
        /*05ea*/ 	.byte	0x05
	.zero		1


	//   ....[78]....
        /*05ec*/ 	.word	0x00003cb0
        /*05f0*/ 	.word	0x000000ff
        /*05f4*/ 	.word	0x00000000
        /*05f8*/ 	.short	0x010a
        /*05fa*/ 	.byte	0x04
	.zero		1


	//   ....[79]....
        /*05fc*/ 	.word	0x00003ea0
        /*0600*/ 	.word	0x000000ff
        /*0604*/ 	.word	0x00000000
        /*0608*/ 	.short	0x010a
        /*060a*/ 	.byte	0x04
	.zero		1


	//   ....[80]....
        /*060c*/ 	.word	0x00003f30
        /*0610*/ 	.word	0x000000ff
        /*0614*/ 	.word	0x00000000
        /*0618*/ 	.short	0x010a
        /*061a*/ 	.byte	0x05
	.zero		1


	//   ....[81]....
        /*061c*/ 	.word	0x00003fc0
        /*0620*/ 	.word	0x000000ff
        /*0624*/ 	.word	0x00000000
        /*0628*/ 	.short	0x010a
        /*062a*/ 	.byte	0x05
	.zero		1


	//   ....[82]....
        /*062c*/ 	.word	0x00004050
        /*0630*/ 	.word	0x000000ff
        /*0634*/ 	.word	0x00000000
        /*0638*/ 	.short	0x010a
        /*063a*/ 	.byte	0x04
	.zero		1


	//   ....[83]....
        /*063c*/ 	.word	0x00004560
        /*0640*/ 	.word	0x0000000c
        /*0644*/ 	.word	0x000000e0
        /*0648*/ 	.short	0x010a
        /*064a*/ 	.byte	0xff
	.zero		1


	//   ....[84]....
        /*064c*/ 	.word	0x000046d0
        /*0650*/ 	.word	0x00000000
        /*0654*/ 	.word	0x00000000
        /*0658*/ 	.short	0x0101
        /*065a*/ 	.byte	0xff
	.zero		1


	//   ....[85]....
        /*065c*/ 	.word	0x00004b60
        /*0660*/ 	.word	0x000000ff
        /*0664*/ 	.word	0x000000d8
        /*0668*/ 	.short	0x010a
        /*066a*/ 	.byte	0x15
	.zero		1


	//   ....[86]....
        /*066c*/ 	.word	0x00004ce0
        /*0670*/ 	.word	0x000000ff
        /*0674*/ 	.word	0x000000b0
        /*0678*/ 	.short	0x010a
        /*067a*/ 	.byte	0x15
	.zero		1


	//   ....[87]....
        /*067c*/ 	.word	0x00004e50
        /*0680*/ 	.word	0x000000ff
        /*0684*/ 	.word	0x00000090
        /*0688*/ 	.short	0x010b
        /*068a*/ 	.byte	0x15
	.zero		1


	//   ....[88]....
        /*068c*/ 	.word	0x00004e60
        /*0690*/ 	.word	0x000000ff
        /*0694*/ 	.word	0x00000000
        /*0698*/ 	.short	0x0101
        /*069a*/ 	.byte	0x28
	.zero		1


	//   ....[89]....
        /*069c*/ 	.word	0x00004e70
        /*06a0*/ 	.word	0x000000ff
        /*06a4*/ 	.word	0x000000b8
        /*06a8*/ 	.short	0x010a
        /*06aa*/ 	.byte	0x15
	.zero		1


	//   ....[90]....
        /*06ac*/ 	.word	0x00004fc0
        /*06b0*/ 	.word	0x000000ff
        /*06b4*/ 	.word	0x00000098
        /*06b8*/ 	.short	0x010b
        /*06ba*/ 	.byte	0x15
	.zero		1


	//   ....[91]....
        /*06bc*/ 	.word	0x00004fd0
        /*06c0*/ 	.word	0x000000ff
        /*06c4*/ 	.word	0x00000000
        /*06c8*/ 	.short	0x0101
        /*06ca*/ 	.byte	0x27
	.zero		1


	//   ....[92]....
        /*06cc*/ 	.word	0x00004fe0
        /*06d0*/ 	.word	0x000000ff
        /*06d4*/ 	.word	0x000000c0
        /*06d8*/ 	.short	0x010a
        /*06da*/ 	.byte	0x15
	.zero		1


	//   ....[93]....
        /*06dc*/ 	.word	0x00005120
        /*06e0*/ 	.word	0x000000ff
        /*06e4*/ 	.word	0x000000a0
        /*06e8*/ 	.short	0x010b
        /*06ea*/ 	.byte	0x15
	.zero		1


	//   ....[94]....
        /*06ec*/ 	.word	0x00005130
        /*06f0*/ 	.word	0x000000ff
        /*06f4*/ 	.word	0x00000000
        /*06f8*/ 	.short	0x0101
        /*06fa*/ 	.byte	0x26
	.zero		1


	//   ....[95]....
        /*06fc*/ 	.word	0x00005140
        /*0700*/ 	.word	0x000000ff
        /*0704*/ 	.word	0x000000c8
        /*0708*/ 	.short	0x010a
        /*070a*/ 	.byte	0x15
	.zero		1


	//   ....[96]....
        /*070c*/ 	.word	0x00005340
        /*0710*/ 	.word	0x000000ff
        /*0714*/ 	.word	0x000000a8
        /*0718*/ 	.short	0x010b
        /*071a*/ 	.byte	0x15
	.zero		1


	//   ....[97]....
        /*071c*/ 	.word	0x00005350
        /*0720*/ 	.word	0x000000ff
        /*0724*/ 	.word	0x00000000
        /*0728*/ 	.short	0x0101
        /*072a*/ 	.byte	0x25
	.zero		1


	//   ....[98]....
        /*072c*/ 	.word	0x00005380
        /*0730*/ 	.word	0x000000ff
        /*0734*/ 	.word	0x000000b0
        /*0738*/ 	.short	0x010a
        /*073a*/ 	.byte	0x15
	.zero		1


	//   ....[99]....
        /*073c*/ 	.word	0x000053a0
        /*0740*/ 	.word	0x000000ff
        /*0744*/ 	.word	0x000000b8
        /*0748*/ 	.short	0x010a
        /*074a*/ 	.byte	0x15
	.zero		1


	//   ....[100]....
        /*074c*/ 	.word	0x000053c0
        /*0750*/ 	.word	0x000000ff
        /*0754*/ 	.word	0x000000c0
        /*0758*/ 	.short	0x010a
        /*075a*/ 	.byte	0x15
	.zero		1


	//   ....[101]....
        /*075c*/ 	.word	0x00005400
        /*0760*/ 	.word	0x00000000
        /*0764*/ 	.word	0x000000c8
        /*0768*/ 	.short	0x010a
        /*076a*/ 	.byte	0xff
	.zero		1


	//   ....[102]....
        /*076c*/ 	.word	0x00005740
        /*0770*/ 	.word	0x00000003
        /*0774*/ 	.word	0x000000e0
        /*0778*/ 	.short	0x010a
        /*077a*/ 	.byte	0xff
	.zero		1


	//   ....[103]....
        /*077c*/ 	.word	0x000058c0
        /*0780*/ 	.word	0x00000000
        /*0784*/ 	.word	0x00000000
        /*0788*/ 	.short	0x0101
        /*078a*/ 	.byte	0xff
	.zero		1


	//   ....[104]....
        /*078c*/ 	.word	0x00006460
        /*0790*/ 	.word	0x000000ff
        /*0794*/ 	.word	0x00000090
        /*0798*/ 	.short	0x010a
        /*079a*/ 	.byte	0x2c
	.zero		1


	//   ....[105]....
        /*079c*/ 	.word	0x000064d0
        /*07a0*/ 	.word	0x00000062
        /*07a4*/ 	.word	0x00000100
        /*07a8*/ 	.short	0x010a
        /*07aa*/ 	.byte	0xff
	.zero		1


	//   ....[106]....
        /*07ac*/ 	.word	0x000065f0
        /*07b0*/ 	.word	0x000000ff
        /*07b4*/ 	.word	0x00000090
        /*07b8*/ 	.short	0x010a
        /*07ba*/ 	.byte	0x2c
	.zero		1


	//   ....[107]....
        /*07bc*/ 	.word	0x000066f0
        /*07c0*/ 	.word	0x00000062
        /*07c4*/ 	.word	0x00000100
        /*07c8*/ 	.short	0x010a
        /*07ca*/ 	.byte	0xff
	.zero		1


	//   ....[108]....
        /*07cc*/ 	.word	0x000071f0
        /*07d0*/ 	.word	0x00000000
        /*07d4*/ 	.word	0x00000000
        /*07d8*/ 	.short	0x0101
        /*07da*/ 	.byte	0xff
	.zero		1


	//   ....[109]....
        /*07dc*/ 	.word	0x00007200
        /*07e0*/ 	.word	0x00000003
        /*07e4*/ 	.word	0x00000090
        /*07e8*/ 	.short	0x010a
        /*07ea*/ 	.byte	0xff
	.zero		1


	//   ....[110]....
        /*07ec*/ 	.word	0x000072d0
        /*07f0*/ 	.word	0x00000003
        /*07f4*/ 	.word	0x00000090
        /*07f8*/ 	.short	0x010a
        /*07fa*/ 	.byte	0xff
	.zero		1


	//   ....[111]....
        /*07fc*/ 	.word	0x00007e60
        /*0800*/ 	.word	0x00000066
        /*0804*/ 	.word	0x00000000
        /*0808*/ 	.short	0x0101
        /*080a*/ 	.byte	0xff
	.zero		1


	//   ....[112]....
        /*080c*/ 	.word	0x00007e80
        /*0810*/ 	.word	0x0000003f
        /*0814*/ 	.word	0x00000090
        /*0818*/ 	.short	0x010a
        /*081a*/ 	.byte	0xff
	.zero		1


	//   ....[113]....
        /*081c*/ 	.word	0x00007f40
        /*0820*/ 	.word	0x0000003f
        /*0824*/ 	.word	0x00000090
        /*0828*/ 	.short	0x010a
        /*082a*/ 	.byte	0xff
	.zero		1


	//   ....[114]....
        /*082c*/ 	.word	0x00008ac0
        /*0830*/ 	.word	0x00000066
        /*0834*/ 	.word	0x00000000
        /*0838*/ 	.short	0x0101
        /*083a*/ 	.byte	0xff
	.zero		1


	//   ....[115]....
        /*083c*/ 	.word	0x00008ae0
        /*0840*/ 	.word	0x0000006c
        /*0844*/ 	.word	0x00000090
        /*0848*/ 	.short	0x010a
        /*084a*/ 	.byte	0xff
	.zero		1


	//   ....[116]....
        /*084c*/ 	.word	0x00008ba0
        /*0850*/ 	.word	0x0000006c
        /*0854*/ 	.word	0x00000090
        /*0858*/ 	.short	0x010a
        /*085a*/ 	.byte	0xff
	.zero		1


	//   ....[117]....
        /*085c*/ 	.word	0x00008fe0
        /*0860*/ 	.word	0x000000ff
        /*0864*/ 	.word	0x00000000
        /*0868*/ 	.short	0x0101
        /*086a*/ 	.byte	0x04
	.zero		1


	//   ....[118]....
        /*086c*/ 	.word	0x00009790
        /*0870*/ 	.word	0x00000002
        /*0874*/ 	.word	0x00000000
        /*0878*/ 	.short	0x0101
        /*087a*/ 	.byte	0xff
	.zero		1


	//   ....[119]....
        /*087c*/ 	.word	0x00009a40
        /*0880*/ 	.word	0x000000ff
        /*0884*/ 	.word	0x00000000
        /*0888*/ 	.short	0x0101
        /*088a*/ 	.byte	0x04
	.zero		1


	//   ....[120]....
        /*088c*/ 	.word	0x00009a60
        /*0890*/ 	.word	0x00000000
        /*0894*/ 	.word	0x00000150
        /*0898*/ 	.short	0x010a
        /*089a*/ 	.byte	0xff
	.zero		1


	//   ....[121]....
        /*089c*/ 	.word	0x00009ac0
        /*08a0*/ 	.word	0x00000000
        /*08a4*/ 	.word	0x00000048
        /*08a8*/ 	.short	0x010a
        /*08aa*/ 	.byte	0xff
	.zero		1


	//   ....[122]....
        /*08ac*/ 	.word	0x00009b20
        /*08b0*/ 	.word	0x00000000
        /*08b4*/ 	.word	0x00000048
        /*08b8*/ 	.short	0x010a
        /*08ba*/ 	.byte	0xff
	.zero		1


	//   ....[123]....
        /*08bc*/ 	.word	0x00009b70
        /*08c0*/ 	.word	0x00000003
        /*08c4*/ 	.word	0x000000e0
        /*08c8*/ 	.short	0x010a
        /*08ca*/ 	.byte	0xff
	.zero		1


	//   ....[124]....
        /*08cc*/ 	.word	0x00009bd0
        /*08d0*/ 	.word	0x00000000
        /*08d4*/ 	.word	0x00000000
        /*08d8*/ 	.short	0x010a
        /*08da*/ 	.byte	0xff
	.zero		1


	//   ....[125]....
        /*08dc*/ 	.word	0x00009c30
        /*08e0*/ 	.word	0x00000000
        /*08e4*/ 	.word	0x00000000
        /*08e8*/ 	.short	0x010a
        /*08ea*/ 	.byte	0xff
	.zero		1


	//   ....[126]....
        /*08ec*/ 	.word	0x00009c90
        /*08f0*/ 	.word	0x00000000
        /*08f4*/ 	.word	0x00000000
        /*08f8*/ 	.short	0x010a
        /*08fa*/ 	.byte	0xff
	.zero		1


	//   ....[127]....
        /*08fc*/ 	.word	0x00009cf0
        /*0900*/ 	.word	0x00000000
        /*0904*/ 	.word	0x00000000
        /*0908*/ 	.short	0x010a
        /*090a*/ 	.byte	0xff
	.zero		1


	//   ....[128]....
        /*090c*/ 	.word	0x00009d50
        /*0910*/ 	.word	0x00000000
        /*0914*/ 	.word	0x00000000
        /*0918*/ 	.short	0x010a
        /*091a*/ 	.byte	0xff
	.zero		1


	//   ....[129]....
        /*091c*/ 	.word	0x00009db0
        /*0920*/ 	.word	0x00000000
        /*0924*/ 	.word	0x00000000
        /*0928*/ 	.short	0x010a
        /*092a*/ 	.byte	0xff
	.zero		1


	//   ....[130]....
        /*092c*/ 	.word	0x00009e10
        /*0930*/ 	.word	0x00000000
        /*0934*/ 	.word	0x00000000
        /*0938*/ 	.short	0x010a
        /*093a*/ 	.byte	0xff
	.zero		1


	//   ....[131]....
        /*093c*/ 	.word	0x00009e70
        /*0940*/ 	.word	0x00000000
        /*0944*/ 	.word	0x00000000
        /*0948*/ 	.short	0x010a
        /*094a*/ 	.byte	0xff
	.zero		1


	//   ....[132]....
        /*094c*/ 	.word	0x00009ec0
        /*0950*/ 	.word	0x00000002
        /*0954*/ 	.word	0x00000140
        /*0958*/ 	.short	0x010a
        /*095a*/ 	.byte	0xff
	.zero		1


	//   ....[133]....
        /*095c*/ 	.word	0x00009f20
        /*0960*/ 	.word	0x00000002
        /*0964*/ 	.word	0x000000f0
        /*0968*/ 	.short	0x010a
        /*096a*/ 	.byte	0xff
	.zero		1


	//   ....[134]....
        /*096c*/ 	.word	0x00009f70
        /*0970*/ 	.word	0x00000002
        /*0974*/ 	.word	0x000000e0
        /*0978*/ 	.short	0x010a
        /*097a*/ 	.byte	0xff
	.zero		1


	//   ....[135]....
        /*097c*/ 	.word	0x00009fd0
        /*0980*/ 	.word	0x00000000
        /*0984*/ 	.word	0x000000f0
        /*0988*/ 	.short	0x010a
        /*098a*/ 	.byte	0xff
	.zero		1


	//   ....[136]....
        /*098c*/ 	.word	0x0000a020
        /*0990*/ 	.word	0x00000000
        /*0994*/ 	.word	0x000000e0
        /*0998*/ 	.short	0x010a
        /*099a*/ 	.byte	0xff
	.zero		1


	//   ....[137]....
        /*099c*/ 	.word	0x0000a080
        /*09a0*/ 	.word	0x00000003
        /*09a4*/ 	.word	0x00000120
        /*09a8*/ 	.short	0x010a
        /*09aa*/ 	.byte	0xff
	.zero		1


	//   ....[138]....
        /*09ac*/ 	.word	0x0000a0e0
        /*09b0*/ 	.word	0x00000000
        /*09b4*/ 	.word	0x00000000
        /*09b8*/ 	.short	0x010a
        /*09ba*/ 	.byte	0xff
	.zero		1


	//   ....[139]....
        /*09bc*/ 	.word	0x0000a140
        /*09c0*/ 	.word	0x00000000
        /*09c4*/ 	.word	0x00000000
        /*09c8*/ 	.short	0x010a
        /*09ca*/ 	.byte	0xff
	.zero		1


	//   ....[140]....
        /*09cc*/ 	.word	0x0000a1a0
        /*09d0*/ 	.word	0x00000000
        /*09d4*/ 	.word	0x00000000
        /*09d8*/ 	.short	0x010a
        /*09da*/ 	.byte	0xff
	.zero		1


	//   ....[141]....
        /*09dc*/ 	.word	0x0000a200
        /*09e0*/ 	.word	0x00000000
        /*09e4*/ 	.word	0x00000000
        /*09e8*/ 	.short	0x010a
        /*09ea*/ 	.byte	0xff
	.zero		1


	//   ....[142]....
        /*09ec*/ 	.word	0x0000a260
        /*09f0*/ 	.word	0x00000000
        /*09f4*/ 	.word	0x00000000
        /*09f8*/ 	.short	0x010a
        /*09fa*/ 	.byte	0xff
	.zero		1


	//   ....[143]....
        /*09fc*/ 	.word	0x0000a2b0
        /*0a00*/ 	.word	0x0000000c
        /*0a04*/ 	.word	0x000000e0
        /*0a08*/ 	.short	0x010a
        /*0a0a*/ 	.byte	0xff
	.zero		1


	//   ....[144]....
        /*0a0c*/ 	.word	0x0000a310
        /*0a10*/ 	.word	0x00000000
        /*0a14*/ 	.word	0x000000d8
        /*0a18*/ 	.short	0x010a
        /*0a1a*/ 	.byte	0xff
	.zero		1


	//   ....[145]....
        /*0a1c*/ 	.word	0x0000a370
        /*0a20*/ 	.word	0x00000000
        /*0a24*/ 	.word	0x000000b0
        /*0a28*/ 	.short	0x010a
        /*0a2a*/ 	.byte	0xff
	.zero		1


	//   ....[146]....
        /*0a2c*/ 	.word	0x0000a3d0
        /*0a30*/ 	.word	0x00000000
        /*0a34*/ 	.word	0x000000b8
        /*0a38*/ 	.short	0x010a
        /*0a3a*/ 	.byte	0xff
	.zero		1


	//   ....[147]....
        /*0a3c*/ 	.word	0x0000a430
        /*0a40*/ 	.word	0x00000000
        /*0a44*/ 	.word	0x000000c0
        /*0a48*/ 	.short	0x010a
        /*0a4a*/ 	.byte	0xff
	.zero		1


	//   ....[148]....
        /*0a4c*/ 	.word	0x0000a490
        /*0a50*/ 	.word	0x00000000
        /*0a54*/ 	.word	0x000000c8
        /*0a58*/ 	.short	0x010a
        /*0a5a*/ 	.byte	0xff
	.zero		1


	//   ....[149]....
        /*0a5c*/ 	.word	0x0000a4f0
        /*0a60*/ 	.word	0x00000000
        /*0a64*/ 	.word	0x000000b0
        /*0a68*/ 	.short	0x010a
        /*0a6a*/ 	.byte	0xff
	.zero		1


	//   ....[150]....
        /*0a6c*/ 	.word	0x0000a550
        /*0a70*/ 	.word	0x00000000
        /*0a74*/ 	.word	0x000000b8
        /*0a78*/ 	.short	0x010a
        /*0a7a*/ 	.byte	0xff
	.zero		1


	//   ....[151]....
        /*0a7c*/ 	.word	0x0000a5b0
        /*0a80*/ 	.word	0x00000000
        /*0a84*/ 	.word	0x000000c0
        /*0a88*/ 	.short	0x010a
        /*0a8a*/ 	.byte	0xff
	.zero		1


	//   ....[152]....
        /*0a8c*/ 	.word	0x0000a600
        /*0a90*/ 	.word	0x00000003
        /*0a94*/ 	.word	0x000000e0
        /*0a98*/ 	.short	0x010a
        /*0a9a*/ 	.byte	0xff
	.zero		1


	//   ....[153]....
        /*0a9c*/ 	.word	0x0000a660
        /*0aa0*/ 	.word	0x00000000
        /*0aa4*/ 	.word	0x00000090
        /*0aa8*/ 	.short	0x010a
        /*0aaa*/ 	.byte	0xff
	.zero		1


	//   ....[154]....
        /*0aac*/ 	.word	0x0000a6b0
        /*0ab0*/ 	.word	0x00000062
        /*0ab4*/ 	.word	0x00000100
        /*0ab8*/ 	.short	0x010a
        /*0aba*/ 	.byte	0xff
	.zero		1


	//   ....[155]....
        /*0abc*/ 	.word	0x0000a700
        /*0ac0*/ 	.word	0x00000003
        /*0ac4*/ 	.word	0x00000090
        /*0ac8*/ 	.short	0x010a
        /*0aca*/ 	.byte	0xff
	.zero		1


	//   ....[156]....
        /*0acc*/ 	.word	0x0000a750
        /*0ad0*/ 	.word	0x0000003f
        /*0ad4*/ 	.word	0x00000090
        /*0ad8*/ 	.short	0x010a
        /*0ada*/ 	.byte	0xff
	.zero		1


	//   ....[157]....
        /*0adc*/ 	.word	0x0000a7a0
        /*0ae0*/ 	.word	0x0000006c
        /*0ae4*/ 	.word	0x00000090
        /*0ae8*/ 	.short	0x010a
        /*0aea*/ 	.byte	0xff
	.zero		1


	//----- nvinfo : EIATTR_NUM_MBARRIERS
	.align		4
.L_47:
        /*0aec*/ 	.byte	0x03, 0x38
        /*0aee*/ 	.short	0x002c


	//----- nvinfo : EIATTR_EXIT_INSTR_OFFSETS
	.align		4
        /*0af0*/ 	.byte	0x04, 0x1c
        /*0af2*/ 	.short	(.L_49 - .L_48)


	//   ....[0]....
.L_48:
        /*0af4*/ 	.word	0x00002ea0


	//   ....[1]....
        /*0af8*/ 	.word	0x000033b0


	//   ....[2]....
        /*0afc*/ 	.word	0x00003410


	//   ....[3]....
        /*0b00*/ 	.word	0x000042b0


	//   ....[4]....
        /*0b04*/ 	.word	0x00005430


	//   ....[5]....
        /*0b08*/ 	.word	0x00005470


	//   ....[6]....
        /*0b0c*/ 	.word	0x00009920


	//   ....[7]....
        /*0b10*/ 	.word	0x000099a0


	//   ....[8]....
        /*0b14*/ 	.word	0x000099d0


	//   ....[9]....
        /*0b18*/ 	.word	0x00009a50


	//----- nvinfo : EIATTR_MAX_THREADS
	.align		4
.L_49:
        /*0b1c*/ 	.byte	0x04, 0x05
        /*0b1e*/ 	.short	(.L_51 - .L_50)
.L_50:
        /*0b20*/ 	.word	0x00000100
        /*0b24*/ 	.word	0x00000001
        /*0b28*/ 	.word	0x00000001


	//----- nvinfo : EIATTR_CRS_STACK_SIZE
	.align		4
.L_51:
        /*0b2c*/ 	.byte	0x04, 0x1e
        /*0b2e*/ 	.short	(.L_53 - .L_52)
.L_52:
        /*0b30*/ 	.word	0x00000000


	//----- nvinfo : EIATTR_CBANK_PARAM_SIZE
	.align		4
.L_53:
        /*0b34*/ 	.byte	0x03, 0x19
        /*0b36*/ 	.short	0x0800


	//----- nvinfo : EIATTR_PARAM_CBANK
	.align		4
        /*0b38*/ 	.byte	0x04, 0x0a
        /*0b3a*/ 	.short	(.L_55 - .L_54)
	.align		4
.L_54:
        /*0b3c*/ 	.word	index@(.nv.constant0._ZN7cutlass13device_kernelINS_4gemm6kernel13GemmUniversalIN4cute5tupleIJiiiiEEENS1_10collective13CollectiveMmaINS1_35MainloopSm100TmaUmmaWarpSpecializedILi9ELi2ELi4ENS5_IJNS4_1CILi2EEESB_NSA_ILi1EEEEEEEENS5_IJNSA_ILi64EEENSA_ILi256EEENSA_ILi32EEEEEENS_10bfloat16_tENS5_IJlSC_lEEESJ_SK_NS4_8TiledMMAINS4_8MMA_AtomIJNS4_20SM100_MMA_F16BF16_SSISJ_SJ_fLi64ELi256ELNS4_4UMMA5MajorE0ELSP_0ELNSO_7ScaleInE0ELSQ_0EEEEEENS4_6LayoutINS5_IJSC_SC_SC_EEENS5_IJNSA_ILi0EEESV_SV_EEEEENS5_IJNS4_10UnderscoreESY_SY_EEEEENS4_23SM90_TMA_LOAD_MULTICASTENS4_14ComposedLayoutINS4_7SwizzleILi2ELi4ELi3EEENS4_18smem_ptr_flag_bitsILi16EEENST_INS5_IJNSA_ILi8EEESH_EEENS5_IJSH_SC_EEEEEEEvNS4_8identityES11_S1B_vS1C_EENS_8epilogue10collective18CollectiveEpilogueINS1E_23Sm100TmaWarpSpecializedILi4ELi2ELi32ELb1ELb0EEEJSI_NS5_IJNST_ISF_SC_EES1J_EEESJ_SK_SJ_SK_NS1E_6fusion15FusionCallbacksIS1I_NS1L_17LinearCombinationISJ_fSJ_fLNS_15FloatRoundStyleE2EEESI_S1K_JEEENS4_5SM1004TMEM4LOAD26SM100_TMEM_LOAD_16dp256b8xENS4_13SM90_TMA_LOADENS12_INS13_ILi3ELi4ELi3EEES16_NST_INS5_IJS17_SF_EEENS5_IJSF_SC_EEEEEEENS4_17SM75_U32x4_LDSM_NENS4_14SM90_TMA_STOREES20_NS4_17SM90_U32x4_STSM_NENS4_39AutoVectorizingCopyWithAssumedAlignmentILi128EEEEEEvvEEEEvNT_6ParamsE)
        /*0b40*/ 	.short	0x0380
        /*0b42*/ 	.short	0x0800


	//----- nvinfo : EIATTR_SW_WAR
	.align		4
.L_55:
        /*0b44*/ 	.byte	0x04, 0x36
        /*0b46*/ 	.short	(.L_57 - .L_56)
.L_56:
        /*0b48*/ 	.word	0x00000008
.L_57:


//--------------------- .nv.callgraph             --------------------------
	.section	.nv.callgraph,"",@"SHT_CUDA_CALLGRAPH"
	.align	4
	.sectionentsize	8
	.align		4
        /*0000*/ 	.word	0x00000000
	.align		4
        /*0004*/ 	.word	0xffffffff
	.align		4
        /*0008*/ 	.word	index@(_ZN7cutlass13device_kernelINS_4gemm6kernel13GemmUniversalIN4cute5tupleIJiiiiEEENS1_10collective13CollectiveMmaINS1_35MainloopSm100TmaUmmaWarpSpecializedILi9ELi2ELi4ENS5_IJNS4_1CILi2EEESB_NSA_ILi1EEEEEEEENS5_IJNSA_ILi64EEENSA_ILi256EEENSA_ILi32EEEEEENS_10bfloat16_tENS5_IJlSC_lEEESJ_SK_NS4_8TiledMMAINS4_8MMA_AtomIJNS4_20SM100_MMA_F16BF16_SSISJ_SJ_fLi64ELi256ELNS4_4UMMA5MajorE0ELSP_0ELNSO_7ScaleInE0ELSQ_0EEEEEENS4_6LayoutINS5_IJSC_SC_SC_EEENS5_IJNSA_ILi0EEESV_SV_EEEEENS5_IJNS4_10UnderscoreESY_SY_EEEEENS4_23SM90_TMA_LOAD_MULTICASTENS4_14ComposedLayoutINS4_7SwizzleILi2ELi4ELi3EEENS4_18smem_ptr_flag_bitsILi16EEENST_INS5_IJNSA_ILi8EEESH_EEENS5_IJSH_SC_EEEEEEEvNS4_8identityES11_S1B_vS1C_EENS_8epilogue10collective18CollectiveEpilogueINS1E_23Sm100TmaWarpSpecializedILi4ELi2ELi32ELb1ELb0EEEJSI_NS5_IJNST_ISF_SC_EES1J_EEESJ_SK_SJ_SK_NS1E_6fusion15FusionCallbacksIS1I_NS1L_17LinearCombinationISJ_fSJ_fLNS_15FloatRoundStyleE2EEESI_S1K_JEEENS4_5SM1004TMEM4LOAD26SM100_TMEM_LOAD_16dp256b8xENS4_13SM90_TMA_LOADENS12_INS13_ILi3ELi4ELi3EEES16_NST_INS5_IJS17_SF_EEENS5_IJSF_SC_EEEEEEENS4_17SM75_U32x4_LDSM_NENS4_14SM90_TMA_STOREES20_NS4_17SM90_U32x4_STSM_NENS4_39AutoVectorizingCopyWithAssumedAlignmentILi128EEEEEEvvEEEEvNT_6ParamsE)
	.align		4
        /*000c*/ 	.word	index@(__assertfail)
	.align		4
        /*0010*/ 	.word	0x00000000
	.align		4
        /*0014*/ 	.word	0xfffffffe
	.align		4
        /*0018*/ 	.word	0x00000000
	.align		4
        /*001c*/ 	.word	0xfffffffd
	.align		4
        /*0020*/ 	.word	0x00000000
	.align		4
        /*0024*/ 	.word	0xfffffffc


//--------------------- .nv.constant4             --------------------------
	.section	.nv.constant4,"a",@progbits
	.align	8
	.align		8
.nv.constant4:
        /*0000*/ 	.dword	__assertfail
	.align		8
        /*0008*/ 	.dword	__unnamed_1
	.align		8
        /*0010*/ 	.dword	__unnamed_2
	.align		8
        /*0018*/ 	.dword	_ZN40_INTERNAL_94740670_4_k_cu_78e817a4_341954cuda3std3__45__cpo5beginE
	.align		8
        /*0020*/ 	.dword	_ZN40_INTERNAL_94740670_4_k_cu_78e817a4_341954cuda3std3__45__cpo3endE
	.align		8
        /*0028*/ 	.dword	_ZN40_INTERNAL_94740670_4_k_cu_78e817a4_341954cuda3std3__45__cpo6cbeginE
	.align		8
        /*0030*/ 	.dword	_ZN40_INTERNAL_94740670_4_k_cu_78e817a4_341954cuda3std3__45__cpo4cendE
	.align		8
        /*0038*/ 	.dword	_ZN40_INTERNAL_94740670_4_k_cu_78e817a4_341954cuda3std3__442_GLOBAL__N__94740670_4_k_cu_78e817a4_341956ignoreE
	.align		8
        /*0040*/ 	.dword	_ZN40_INTERNAL_94740670_4_k_cu_78e817a4_341954cuda3std3__419piecewise_constructE
	.align		8
        /*0048*/ 	.dword	_ZN40_INTERNAL_94740670_4_k_cu_78e817a4_341954cuda3std3__48in_placeE
	.align		8
        /*0050*/ 	.dword	_ZN40_INTERNAL_94740670_4_k_cu_78e817a4_341954cuda3std6ranges3__45__cpo4swapE
	.align		8
        /*0058*/ 	.dword	_ZN40_INTERNAL_94740670_4_k_cu_78e817a4_341954cuda3std6ranges3__45__cpo9iter_moveE
	.align		8
        /*0060*/ 	.dword	_ZN40_INTERNAL_94740670_4_k_cu_78e817a4_341954cute7productE
	.align		8
        /*0068*/ 	.dword	_ZN40_INTERNAL_94740670_4_k_cu_78e817a4_341954cute1_E
	.align		8
        /*0070*/ 	.dword	$str$25
	.align		8
        /*0078*/ 	.dword	$str$26
	.align		8
        /*0080*/ 	.dword	$str$27
	.align		8
        /*0088*/ 	.dword	$str$28


//--------------------- .text._ZN7cutlass13device_kernelINS_4gemm6kernel13GemmUniversalIN4cute5tupleIJiiiiEEENS1_10collective13CollectiveMmaINS1_35MainloopSm100TmaUmmaWarpSpecializedILi9ELi2ELi4ENS5_IJNS4_1CILi2EEESB_NSA_ILi1EEEEEEEENS5_IJNSA_ILi64EEENSA_ILi256EEENSA_ILi32EEEEEENS_10bfloat16_tENS5_IJlSC_lEEESJ_SK_NS4_8TiledMMAINS4_8MMA_AtomIJNS4_20SM100_MMA_F16BF16_SSISJ_SJ_fLi64ELi256ELNS4_4UMMA5MajorE0ELSP_0ELNSO_7ScaleInE0ELSQ_0EEEEEENS4_6LayoutINS5_IJSC_SC_SC_EEENS5_IJNSA_ILi0EEESV_SV_EEEEENS5_IJNS4_10UnderscoreESY_SY_EEEEENS4_23SM90_TMA_LOAD_MULTICASTENS4_14ComposedLayoutINS4_7SwizzleILi2ELi4ELi3EEENS4_18smem_ptr_flag_bitsILi16EEENST_INS5_IJNSA_ILi8EEESH_EEENS5_IJSH_SC_EEEEEEEvNS4_8identityES11_S1B_vS1C_EENS_8epilogue10collective18CollectiveEpilogueINS1E_23Sm100TmaWarpSpecializedILi4ELi2ELi32ELb1ELb0EEEJSI_NS5_IJNST_ISF_SC_EES1J_EEESJ_SK_SJ_SK_NS1E_6fusion15FusionCallbacksIS1I_NS1L_17LinearCombinationISJ_fSJ_fLNS_15FloatRoundStyleE2EEESI_S1K_JEEENS4_5SM1004TMEM4LOAD26SM100_TMEM_LOAD_16dp256b8xENS4_13SM90_TMA_LOADENS12_INS13_ILi3ELi4ELi3EEES16_NST_INS5_IJS17_SF_EEENS5_IJSF_SC_EEEEEEENS4_17SM75_U32x4_LDSM_NENS4_14SM90_TMA_STOREES20_NS4_17SM90_U32x4_STSM_NENS4_39AutoVectorizingCopyWithAssumedAlignmentILi128EEEEEEvvEEEEvNT_6ParamsE --------------------------
	.section	.text._ZN7cutlass13device_kernelINS_4gemm6kernel13GemmUniversalIN4cute5tupleIJiiiiEEENS1_10collective13CollectiveMmaINS1_35MainloopSm100TmaUmmaWarpSpecializedILi9ELi2ELi4ENS5_IJNS4_1CILi2EEESB_NSA_ILi1EEEEEEEENS5_IJNSA_ILi64EEENSA_ILi256EEENSA_ILi32EEEEEENS_10bfloat16_tENS5_IJlSC_lEEESJ_SK_NS4_8TiledMMAINS4_8MMA_AtomIJNS4_20SM100_MMA_F16BF16_SSISJ_SJ_fLi64ELi256ELNS4_4UMMA5MajorE0ELSP_0ELNSO_7ScaleInE0ELSQ_0EEEEEENS4_6LayoutINS5_IJSC_SC_SC_EEENS5_IJNSA_ILi0EEESV_SV_EEEEENS5_IJNS4_10UnderscoreESY_SY_EEEEENS4_23SM90_TMA_LOAD_MULTICASTENS4_14ComposedLayoutINS4_7SwizzleILi2ELi4ELi3EEENS4_18smem_ptr_flag_bitsILi16EEENST_INS5_IJNSA_ILi8EEESH_EEENS5_IJSH_SC_EEEEEEEvNS4_8identityES11_S1B_vS1C_EENS_8epilogue10collective18CollectiveEpilogueINS1E_23Sm100TmaWarpSpecializedILi4ELi2ELi32ELb1ELb0EEEJSI_NS5_IJNST_ISF_SC_EES1J_EEESJ_SK_SJ_SK_NS1E_6fusion15FusionCallbacksIS1I_NS1L_17LinearCombinationISJ_fSJ_fLNS_15FloatRoundStyleE2EEESI_S1K_JEEENS4_5SM1004TMEM4LOAD26SM100_TMEM_LOAD_16dp256b8xENS4_13SM90_TMA_LOADENS12_INS13_ILi3ELi4ELi3EEES16_NST_INS5_IJS17_SF_EEENS5_IJSF_SC_EEEEEEENS4_17SM75_U32x4_LDSM_NENS4_14SM90_TMA_STOREES20_NS4_17SM90_U32x4_STSM_NENS4_39AutoVectorizingCopyWithAssumedAlignmentILi128EEEEEEvvEEEEvNT_6ParamsE,"ax",@progbits
	.align	128
.text._ZN7cutlass13device_kernelINS_4gemm6kernel13GemmUniversalIN4cute5tupleIJiiiiEEENS1_10collective13CollectiveMmaINS1_35MainloopSm100TmaUmmaWarpSpecializedILi9ELi2ELi4ENS5_IJNS4_1CILi2EEESB_NSA_ILi1EEEEEEEENS5_IJNSA_ILi64EEENSA_ILi256EEENSA_ILi32EEEEEENS_10bfloat16_tENS5_IJlSC_lEEESJ_SK_NS4_8TiledMMAINS4_8MMA_AtomIJNS4_20SM100_MMA_F16BF16_SSISJ_SJ_fLi64ELi256ELNS4_4UMMA5MajorE0ELSP_0ELNSO_7ScaleInE0ELSQ_0EEEEEENS4_6LayoutINS5_IJSC_SC_SC_EEENS5_IJNSA_ILi0EEESV_SV_EEEEENS5_IJNS4_10UnderscoreESY_SY_EEEEENS4_23SM90_TMA_LOAD_MULTICASTENS4_14ComposedLayoutINS4_7SwizzleILi2ELi4ELi3EEENS4_18smem_ptr_flag_bitsILi16EEENST_INS5_IJNSA_ILi8EEESH_EEENS5_IJSH_SC_EEEEEEEvNS4_8identityES11_S1B_vS1C_EENS_8epilogue10collective18CollectiveEpilogueINS1E_23Sm100TmaWarpSpecializedILi4ELi2ELi32ELb1ELb0EEEJSI_NS5_IJNST_ISF_SC_EES1J_EEESJ_SK_SJ_SK_NS1E_6fusion15FusionCallbacksIS1I_NS1L_17LinearCombinationISJ_fSJ_fLNS_15FloatRoundStyleE2EEESI_S1K_JEEENS4_5SM1004TMEM4LOAD26SM100_TMEM_LOAD_16dp256b8xENS4_13SM90_TMA_LOADENS12_INS13_ILi3ELi4ELi3EEES16_NST_INS5_IJS17_SF_EEENS5_IJSF_SC_EEEEEEENS4_17SM75_U32x4_LDSM_NENS4_14SM90_TMA_STOREES20_NS4_17SM90_U32x4_STSM_NENS4_39AutoVectorizingCopyWithAssumedAlignmentILi128EEEEEEvvEEEEvNT_6ParamsE:
        .type           _ZN7cutlass13device_kernelINS_4gemm6kernel13GemmUniversalIN4cute5tupleIJiiiiEEENS1_10collective13CollectiveMmaINS1_35MainloopSm100TmaUmmaWarpSpecializedILi9ELi2ELi4ENS5_IJNS4_1CILi2EEESB_NSA_ILi1EEEEEEEENS5_IJNSA_ILi64EEENSA_ILi256EEENSA_ILi32EEEEEENS_10bfloat16_tENS5_IJlSC_lEEESJ_SK_NS4_8TiledMMAINS4_8MMA_AtomIJNS4_20SM100_MMA_F16BF16_SSISJ_SJ_fLi64ELi256ELNS4_4UMMA5MajorE0ELSP_0ELNSO_7ScaleInE0ELSQ_0EEEEEENS4_6LayoutINS5_IJSC_SC_SC_EEENS5_IJNSA_ILi0EEESV_SV_EEEEENS5_IJNS4_10UnderscoreESY_SY_EEEEENS4_23SM90_TMA_LOAD_MULTICASTENS4_14ComposedLayoutINS4_7SwizzleILi2ELi4ELi3EEENS4_18smem_ptr_flag_bitsILi16EEENST_INS5_IJNSA_ILi8EEESH_EEENS5_IJSH_SC_EEEEEEEvNS4_8identityES11_S1B_vS1C_EENS_8epilogue10collective18CollectiveEpilogueINS1E_23Sm100TmaWarpSpecializedILi4ELi2ELi32ELb1ELb0EEEJSI_NS5_IJNST_ISF_SC_EES1J_EEESJ_SK_SJ_SK_NS1E_6fusion15FusionCallbacksIS1I_NS1L_17LinearCombinationISJ_fSJ_fLNS_15FloatRoundStyleE2EEESI_S1K_JEEENS4_5SM1004TMEM4LOAD26SM100_TMEM_LOAD_16dp256b8xENS4_13SM90_TMA_LOADENS12_INS13_ILi3ELi4ELi3EEES16_NST_INS5_IJS17_SF_EEENS5_IJSF_SC_EEEEEEENS4_17SM75_U32x4_LDSM_NENS4_14SM90_TMA_STOREES20_NS4_17SM90_U32x4_STSM_NENS4_39AutoVectorizingCopyWithAssumedAlignmentILi128EEEEEEvvEEEEvNT_6ParamsE,@function
        .size           _ZN7cutlass13device_kernelINS_4gemm6kernel13GemmUniversalIN4cute5tupleIJiiiiEEENS1_10collective13CollectiveMmaINS1_35MainloopSm100TmaUmmaWarpSpecializedILi9ELi2ELi4ENS5_IJNS4_1CILi2EEESB_NSA_ILi1EEEEEEEENS5_IJNSA_ILi64EEENSA_ILi256EEENSA_ILi32EEEEEENS_10bfloat16_tENS5_IJlSC_lEEESJ_SK_NS4_8TiledMMAINS4_8MMA_AtomIJNS4_20SM100_MMA_F16BF16_SSISJ_SJ_fLi64ELi256ELNS4_4UMMA5MajorE0ELSP_0ELNSO_7ScaleInE0ELSQ_0EEEEEENS4_6LayoutINS5_IJSC_SC_SC_EEENS5_IJNSA_ILi0EEESV_SV_EEEEENS5_IJNS4_10UnderscoreESY_SY_EEEEENS4_23SM90_TMA_LOAD_MULTICASTENS4_14ComposedLayoutINS4_7SwizzleILi2ELi4ELi3EEENS4_18smem_ptr_flag_bitsILi16EEENST_INS5_IJNSA_ILi8EEESH_EEENS5_IJSH_SC_EEEEEEEvNS4_8identityES11_S1B_vS1C_EENS_8epilogue10collective18CollectiveEpilogueINS1E_23Sm100TmaWarpSpecializedILi4ELi2ELi32ELb1ELb0EEEJSI_NS5_IJNST_ISF_SC_EES1J_EEESJ_SK_SJ_SK_NS1E_6fusion15FusionCallbacksIS1I_NS1L_17LinearCombinationISJ_fSJ_fLNS_15FloatRoundStyleE2EEESI_S1K_JEEENS4_5SM1004TMEM4LOAD26SM100_TMEM_LOAD_16dp256b8xENS4_13SM90_TMA_LOADENS12_INS13_ILi3ELi4ELi3EEES16_NST_INS5_IJS17_SF_EEENS5_IJSF_SC_EEEEEEENS4_17SM75_U32x4_LDSM_NENS4_14SM90_TMA_STOREES20_NS4_17SM90_U32x4_STSM_NENS4_39AutoVectorizingCopyWithAssumedAlignmentILi128EEEEEEvvEEEEvNT_6ParamsE,(.L_x_199 - _ZN7cutlass13device_kernelINS_4gemm6kernel13GemmUniversalIN4cute5tupleIJiiiiEEENS1_10collective13CollectiveMmaINS1_35MainloopSm100TmaUmmaWarpSpecializedILi9ELi2ELi4ENS5_IJNS4_1CILi2EEESB_NSA_ILi1EEEEEEEENS5_IJNSA_ILi64EEENSA_ILi256EEENSA_ILi32EEEEEENS_10bfloat16_tENS5_IJlSC_lEEESJ_SK_NS4_8TiledMMAINS4_8MMA_AtomIJNS4_20SM100_MMA_F16BF16_SSISJ_SJ_fLi64ELi256ELNS4_4UMMA5MajorE0ELSP_0ELNSO_7ScaleInE0ELSQ_0EEEEEENS4_6LayoutINS5_IJSC_SC_SC_EEENS5_IJNSA_ILi0EEESV_SV_EEEEENS5_IJNS4_10UnderscoreESY_SY_EEEEENS4_23SM90_TMA_LOAD_MULTICASTENS4_14ComposedLayoutINS4_7SwizzleILi2ELi4ELi3EEENS4_18smem_ptr_flag_bitsILi16EEENST_INS5_IJNSA_ILi8EEESH_EEENS5_IJSH_SC_EEEEEEEvNS4_8identityES11_S1B_vS1C_EENS_8epilogue10collective18CollectiveEpilogueINS1E_23Sm100TmaWarpSpecializedILi4ELi2ELi32ELb1ELb0EEEJSI_NS5_IJNST_ISF_SC_EES1J_EEESJ_SK_SJ_SK_NS1E_6fusion15FusionCallbacksIS1I_NS1L_17LinearCombinationISJ_fSJ_fLNS_15FloatRoundStyleE2EEESI_S1K_JEEENS4_5SM1004TMEM4LOAD26SM100_TMEM_LOAD_16dp256b8xENS4_13SM90_TMA_LOADENS12_INS13_ILi3ELi4ELi3EEES16_NST_INS5_IJS17_SF_EEENS5_IJSF_SC_EEEEEEENS4_17SM75_U32x4_LDSM_NENS4_14SM90_TMA_STOREES20_NS4_17SM90_U32x4_STSM_NENS4_39AutoVectorizingCopyWithAssumedAlignmentILi128EEEEEEvvEEEEvNT_6ParamsE)
        .other          _ZN7cutlass13device_kernelINS_4gemm6kernel13GemmUniversalIN4cute5tupleIJiiiiEEENS1_10collective13CollectiveMmaINS1_35MainloopSm100TmaUmmaWarpSpecializedILi9ELi2ELi4ENS5_IJNS4_1CILi2EEESB_NSA_ILi1EEEEEEEENS5_IJNSA_ILi64EEENSA_ILi256EEENSA_ILi32EEEEEENS_10bfloat16_tENS5_IJlSC_lEEESJ_SK_NS4_8TiledMMAINS4_8MMA_AtomIJNS4_20SM100_MMA_F16BF16_SSISJ_SJ_fLi64ELi256ELNS4_4UMMA5MajorE0ELSP_0ELNSO_7ScaleInE0ELSQ_0EEEEEENS4_6LayoutINS5_IJSC_SC_SC_EEENS5_IJNSA_ILi0EEESV_SV_EEEEENS5_IJNS4_10UnderscoreESY_SY_EEEEENS4_23SM90_TMA_LOAD_MULTICASTENS4_14ComposedLayoutINS4_7SwizzleILi2ELi4ELi3EEENS4_18smem_ptr_flag_bitsILi16EEENST_INS5_IJNSA_ILi8EEESH_EEENS5_IJSH_SC_EEEEEEEvNS4_8identityES11_S1B_vS1C_EENS_8epilogue10collective18CollectiveEpilogueINS1E_23Sm100TmaWarpSpecializedILi4ELi2ELi32ELb1ELb0EEEJSI_NS5_IJNST_ISF_SC_EES1J_EEESJ_SK_SJ_SK_NS1E_6fusion15FusionCallbacksIS1I_NS1L_17LinearCombinationISJ_fSJ_fLNS_15FloatRoundStyleE2EEESI_S1K_JEEENS4_5SM1004TMEM4LOAD26SM100_TMEM_LOAD_16dp256b8xENS4_13SM90_TMA_LOADENS12_INS13_ILi3ELi4ELi3EEES16_NST_INS5_IJS17_SF_EEENS5_IJSF_SC_EEEEEEENS4_17SM75_U32x4_LDSM_NENS4_14SM90_TMA_STOREES20_NS4_17SM90_U32x4_STSM_NENS4_39AutoVectorizingCopyWithAssumedAlignmentILi128EEEEEEvvEEEEvNT_6ParamsE,@"STO_CUDA_ENTRY STV_DEFAULT"
_ZN7cutlass13device_kernelINS_4gemm6kernel13GemmUniversalIN4cute5tupleIJiiiiEEENS1_10collective13CollectiveMmaINS1_35MainloopSm100TmaUmmaWarpSpecializedILi9ELi2ELi4ENS5_IJNS4_1CILi2EEESB_NSA_ILi1EEEEEEEENS5_IJNSA_ILi64EEENSA_ILi256EEENSA_ILi32EEEEEENS_10bfloat16_tENS5_IJlSC_lEEESJ_SK_NS4_8TiledMMAINS4_8MMA_AtomIJNS4_20SM100_MMA_F16BF16_SSISJ_SJ_fLi64ELi256ELNS4_4UMMA5MajorE0ELSP_0ELNSO_7ScaleInE0ELSQ_0EEEEEENS4_6LayoutINS5_IJSC_SC_SC_EEENS5_IJNSA_ILi0EEESV_SV_EEEEENS5_IJNS4_10UnderscoreESY_SY_EEEEENS4_23SM90_TMA_LOAD_MULTICASTENS4_14ComposedLayoutINS4_7SwizzleILi2ELi4ELi3EEENS4_18smem_ptr_flag_bitsILi16EEENST_INS5_IJNSA_ILi8EEESH_EEENS5_IJSH_SC_EEEEEEEvNS4_8identityES11_S1B_vS1C_EENS_8epilogue10collective18CollectiveEpilogueINS1E_23Sm100TmaWarpSpecializedILi4ELi2ELi32ELb1ELb0EEEJSI_NS5_IJNST_ISF_SC_EES1J_EEESJ_SK_SJ_SK_NS1E_6fusion15FusionCallbacksIS1I_NS1L_17LinearCombinationISJ_fSJ_fLNS_15FloatRoundStyleE2EEESI_S1K_JEEENS4_5SM1004TMEM4LOAD26SM100_TMEM_LOAD_16dp256b8xENS4_13SM90_TMA_LOADENS12_INS13_ILi3ELi4ELi3EEES16_NST_INS5_IJS17_SF_EEENS5_IJSF_SC_EEEEEEENS4_17SM75_U32x4_LDSM_NENS4_14SM90_TMA_STOREES20_NS4_17SM90_U32x4_STSM_NENS4_39AutoVectorizingCopyWithAssumedAlignmentILi128EEEEEEvvEEEEvNT_6ParamsE:
[----:B------:R-:W1:Y:S01]  /*0000*/  LDC R1, c[0x0][0x37c] ;  /* 0x0000df00ff017b82 */ /* 0x000e620000000800 */
[----:B------:R-:W2:Y:S01]  /*0010*/  S2R R94, SR_TID.X ;  /* 0x00000000005e7919 */ /* 0x000ea20000002100 */
[----:B------:R-:W3:Y:S01]  /*0020*/  LDCU.64 UR8, c[0x0][0x890] ;  /* 0x00011200ff0877ac */ /* 0x000ee20008000a00 */
[----:B------:R-:W-:Y:S02]  /*0030*/  PRMT R81, RZ, 0x7610, R81 ;  /* 0x00007610ff517816 */ /* 0x000fe40000000051 */
[----:B------:R-:W-:Y:S01]  /*0040*/  ELECT P3, URZ, PT ;  /* 0x0000000000ff782f */ /* 0x000fe20003860000 */
[----:B---3--:R-:W-:-:S04]  /*0050*/  UISETP.NE.U32.AND UP0, UPT, UR8, URZ, UPT ;  /* 0x000000ff0800728c */ /* 0x008fc8000bf05070 */
[----:B------:R-:W-:Y:S01]  /*0060*/  UISETP.NE.AND.EX UP0, UPT, UR9, URZ, UPT, UP0 ;  /* 0x000000ff0900728c */ /* 0x000fe2000bf05300 */
[----:B--2---:R-:W-:-:S05]  /*0070*/  SHF.R.U32.HI R82, RZ, 0x5, R94 ;  /* 0x00000005ff527819 */ /* 0x004fca000001165e */
[----:B------:R-:W2:Y:S02]  /*0080*/  SHFL.IDX PT, R0, R82, RZ, 0x1f ;  /* 0x00001fff52007589 */ /* 0x000ea400000e0000 */
[----:B--2---:R-:W-:Y:S01]  /*0090*/  R2UR UR17, R0 ;  /* 0x00000000001172ca */ /* 0x004fe200000e0000 */
[----:B-1----:R-:W-:-:S14]  /*00a0*/  BRA.U UP0, `(.L_x_0) ;  /* 0x0000000100307547 */ /* 0x002fdc000b800000 */
[----:B------:R-:W1:Y:S02]  /*00b0*/  LDCU.64 UR4, c[0x0][0x888] ;  /* 0x00011100ff0477ac */ /* 0x000e640008000a00 */
[----:B-1----:R-:W-:-:S04]  /*00c0*/  UISETP.NE.U32.AND UP0, UPT, UR4, URZ, UPT ;  /* 0x000000ff0400728c */ /* 0x002fc8000bf05070 */
[----:B------:R-:W-:-:S09]  /*00d0*/  UISETP.NE.AND.EX UP0, UPT, UR5, URZ, UPT, UP0 ;  /* 0x000000ff0500728c */ /* 0x000fd2000bf05300 */
[----:B------:R-:W-:Y:S05]  /*00e0*/  BRA.U !UP0, `(.L_x_1) ;  /* 0x0000000108147547 */ /* 0x000fea000b800000 */
[----:B------:R-:W1:Y:S01]  /*00f0*/  LDC.64 R2, c[0x0][0x888] ;  /* 0x00022200ff027b82 */ /* 0x000e620000000a00 */
[----:B------:R-:W1:Y:S02]  /*0100*/  LDCU.64 UR4, c[0x0][0x358] ;  /* 0x00006b00ff0477ac */ /* 0x000e640008000a00 */
[----:B-1----:R1:W5:Y:S01]  /*0110*/  LDG.E R41, desc[UR4][R2.64] ;  /* 0x0000000402297981 */ /* 0x002362000c1e1900 */
[----:B------:R-:W-:Y:S01]  /*0120*/  HFMA2 R81, -RZ, RZ, 0, 5.9604644775390625e-08 ;  /* 0x00000001ff517431 */ /* 0x000fe200000001ff */
[----:B------:R-:W-:Y:S05]  /*0130*/  BRA `(.L_x_0) ;  /* 0x00000000000c7947 */ /* 0x000fea0003800000 */
.L_x_1:
[----:B------:R-:W1:Y:S01]  /*0140*/  LDCU UR4, c[0x0][0x880] ;  /* 0x00011000ff0477ac */ /* 0x000e620008000800 */
[----:B------:R-:W-:Y:S01]  /*0150*/  HFMA2 R81, -RZ, RZ, 0, 5.9604644775390625e-08 ;  /* 0x00000001ff517431 */ /* 0x000fe200000001ff */
[----:B-1----:R-:W-:-:S07]  /*0160*/  MOV R41, UR4 ;  /* 0x0000000400297c02 */ /* 0x002fce0008000f00 */
.L_x_0:
[----:B------:R-:W2:Y:S02]  /*0170*/  LDCU.64 UR4, c[0x0][0x8b0] ;  /* 0x00011600ff0477ac */ /* 0x000ea40008000a00 */
[----:B--2---:R-:W-:-:S04]  /*0180*/  UISETP.NE.U32.AND UP0, UPT, UR4, URZ, UPT ;  /* 0x000000ff0400728c */ /* 0x004fc8000bf05070 */
[----:B------:R-:W-:-:S09]  /*0190*/  UISETP.NE.AND.EX UP0, UPT, UR5, URZ, UPT, UP0 ;  /* 0x000000ff0500728c */ /* 0x000fd2000bf05300 */
[----:B------:R-:W-:Y:S05]  /*01a0*/  BRA.U UP0, `(.L_x_2) ;  /* 0x0000000100287547 */ /* 0x000fea000b800000 */
[----:B------:R-:W2:Y:S02]  /*01b0*/  LDCU.64 UR4, c[0x0][0x8a8] ;  /* 0x00011500ff0477ac */ /* 0x000ea40008000a00 */
[----:B--2---:R-:W-:-:S04]  /*01c0*/  UISETP.NE.U32.AND UP0, UPT, UR4, URZ, UPT ;  /* 0x000000ff0400728c */ /* 0x004fc8000bf05070 */
[----:B------:R-:W-:-:S09]  /*01d0*/  UISETP.NE.AND.EX UP0, UPT, UR5, URZ, UPT, UP0 ;  /* 0x000000ff0500728c */ /* 0x000fd2000bf05300 */
[----:B------:R-:W-:Y:S05]  /*01e0*/  BRA.U !UP0, `(.L_x_3) ;  /* 0x0000000108107547 */ /* 0x000fea000b800000 */
[----:B------:R-:W2:Y:S01]  /*01f0*/  LDC.64 R38, c[0x0][0x8a8] ;  /* 0x00022a00ff267b82 */ /* 0x000ea20000000a00 */
[----:B------:R-:W2:Y:S02]  /*0200*/  LDCU.64 UR4, c[0x0][0x358] ;  /* 0x00006b00ff0477ac */ /* 0x000ea40008000a00 */
[----:B--2---:R2:W5:Y:S01]  /*0210*/  LDG.E R38, desc[UR4][R38.64] ;  /* 0x0000000426267981 */ /* 0x004562000c1e1900 */
[----:B------:R-:W-:Y:S05]  /*0220*/  BRA `(.L_x_2) ;  /* 0x0000000000087947 */ /* 0x000fea0003800000 */
.L_x_3:
[----:B------:R-:W2:Y:S02]  /*0230*/  LDCU UR4, c[0x0][0x8a0] ;  /* 0x00011400ff0477ac */ /* 0x000ea40008000800 */
[----:B--2---:R-:W-:Y:S02]  /*0240*/  MOV R38, UR4 ;  /* 0x0000000400267c02 */ /* 0x004fe40008000f00 */
.L_x_2:
[----:B------:R-:W-:Y:S01]  /*0250*/  IMAD.U32 R0, RZ, RZ, UR17 ;  /* 0x00000011ff007e24 */ /* 0x000fe2000f8e00ff */
[----:B------:R-:W-:Y:S04]  /*0260*/  BSSY.RECONVERGENT B0, `(.L_x_4) ;  /* 0x000000c000007945 */ /* 0x000fe80003800200 */
[C---:B------:R-:W-:Y:S02]  /*0270*/  ISETP.NE.OR P1, PT, R0.reuse, 0x1, !P3 ;  /* 0x000000010000780c */ /* 0x040fe40005f25670 */
[----:B------:R-:W-:-:S11]  /*0280*/  ISETP.NE.OR P0, PT, R0, 0x3, !P3 ;  /* 0x000000030000780c */ /* 0x000fd60005f05670 */
[----:B------:R-:W-:Y:S05]  /*0290*/  @P1 BRA `(.L_x_5) ;  /* 0x0000000000201947 */ /* 0x000fea0003800000 */
[----:B------:R-:W3:Y:S02]  /*02a0*/  LDCU.64 UR4, c[0x0][0x348] ;  /* 0x00006900ff0477ac */ /* 0x000ee40008000a00 */
[----:B---3--:R-:W-:Y:S02]  /*02b0*/  UIADD3 UR6, UP1, UPT, UR4, 0x80, URZ ;  /* 0x0000008004067890 */ /* 0x008fe4000ff3e0ff */
[----:B------:R-:W-:Y:S02]  /*02c0*/  UIADD3 UR4, UP0, UPT, UR4, 0x180, URZ ;  /* 0x0000018004047890 */ /* 0x000fe4000ff1e0ff */
[----:B------:R-:W-:Y:S02]  /*02d0*/  UIADD3.X UR7, UPT, UPT, URZ, UR5, URZ, UP1, !UPT ;  /* 0x00000005ff077290 */ /* 0x000fe40008ffe4ff */
[----:B------:R-:W-:-:S07]  /*02e0*/  UIADD3.X UR5, UPT, UPT, URZ, UR5, URZ, UP0, !UPT ;  /* 0x00000005ff057290 */ /* 0x000fce00087fe4ff */
[----:B------:R3:W-:Y:S02]  /*02f0*/  UTMACCTL.PF [UR6] ;  /* 0x00000000060079b9 */ /* 0x0007e40008040000 */
[----:B------:R3:W-:Y:S02]  /*0300*/  UTMACCTL.PF [UR4] ;  /* 0x00000000040079b9 */ /* 0x0007e40008040000 */
[----:B---3--:R-:W-:Y:S01]  /*0310*/  NOP ;  /* 0x0000000000007918 */ /* 0x008fe20000000000 */
.L_x_5:
[----:B------:R-:W-:Y:S05]  /*0320*/  BSYNC.RECONVERGENT B0 ;  /* 0x0000000000007941 */ /* 0x000fea0003800200 */
.L_x_4:
[----:B------:R-:W-:Y:S04]  /*0330*/  BSSY.RECONVERGENT B0, `(.L_x_6) ;  /* 0x000000a000007945 */ /* 0x000fe80003800200 */
        /* <DEDUP_REMOVED lines=9> */
.L_x_7:
[----:B------:R-:W-:Y:S05]  /*03d0*/  BSYNC.RECONVERGENT B0 ;  /* 0x0000000000007941 */ /* 0x000fea0003800200 */
.L_x_6:
[----:B------:R-:W3:Y:S01]  /*03e0*/  LDCU.64 UR4, c[0x0][0x888] ;  /* 0x00011100ff0477ac */ /* 0x000ee20008000a00 */
[----:B------:R-:W-:Y:S02]  /*03f0*/  UISETP.EQ.U32.AND UP1, UPT, UR8, URZ, UPT ;  /* 0x000000ff0800728c */ /* 0x000fe4000bf22070 */
[----:B------:R-:W-:Y:S02]  /*0400*/  UPLOP3.LUT UP3, UPT, UPT, UPT, UPT, 0x80, 0x8 ;  /* 0x000000000008789c */ /* 0x000fe40003f6f070 */
[----:B---3--:R-:W-:-:S04]  /*0410*/  UISETP.NE.U32.AND UP0, UPT, UR4, URZ, UPT ;  /* 0x000000ff0400728c */ /* 0x008fc8000bf05070 */
[----:B------:R-:W-:-:S04]  /*0420*/  UISETP.NE.AND.EX UP0, UPT, UR5, URZ, UPT, UP0 ;  /* 0x000000ff0500728c */ /* 0x000fc8000bf05300 */
[----:B------:R-:W-:-:S04]  /*0430*/  UISETP.EQ.OR.EX UP2, UPT, UR9, URZ, !UP0, UP1 ;  /* 0x000000ff0900728c */ /* 0x000fc8000c742710 */
[----:B------:R-:W-:-:S06]  /*0440*/  UP2UR UR4, UPR, URZ, 0x4 ;  /* 0x00000004ff047883 */ /* 0x000fcc0008000000 */
[----:B------:R-:W-:Y:S01]  /*0450*/  MOV R85, UR4 ;  /* 0x0000000400557c02 */ /* 0x000fe20008000f00 */
[----:B------:R-:W-:Y:S06]  /*0460*/  BRA.U !UP2, `(.L_x_8) ;  /* 0x000000010a207547 */ /* 0x000fec000b800000 */
[----:B------:R-:W-:Y:S01]  /*0470*/  UISETP.NE.U32.AND UP1, UPT, UR8, URZ, UPT ;  /* 0x000000ff0800728c */ /* 0x000fe2000bf25070 */
[----:B-----5:R-:W-:Y:S01]  /*0480*/  FSETP.NEU.AND P0, PT, R41, RZ, PT ;  /* 0x000000ff2900720b */ /* 0x020fe20003f0d000 */
[----:B------:R-:W-:Y:S02]  /*0490*/  USEL UR4, URZ, 0xffffffff, UP0 ;  /* 0xffffffffff047887 */ /* 0x000fe40008000000 */
[----:B------:R-:W-:-:S10]  /*04a0*/  UISETP.NE.AND.EX UP1, UPT, UR9, URZ, UPT, UP1 ;  /* 0x000000ff0900728c */ /* 0x000fd4000bf25310 */
[----:B------:R-:W-:Y:S01]  /*04b0*/  VOTEU.ANY UP0, P0 ;  /* 0x0000000000ff7886 */ /* 0x000fe20000000100 */
[----:B------:R-:W-:-:S04]  /*04c0*/  @!UP1 USEL UR4, URZ, 0xffffffff, UP0 ;  /* 0xffffffffff049887 */ /* 0x000fc80008000000 */
[----:B------:R-:W-:-:S04]  /*04d0*/  ULOP3.LUT UR4, UR4, 0x1, URZ, 0xc0, !UPT ;  /* 0x0000000104047892 */ /* 0x000fc8000f8ec0ff */
[----:B------:R-:W-:-:S11]  /*04e0*/  UISETP.NE.U32.AND UP3, UPT, UR4, 0x1, UPT ;  /* 0x000000010400788c */ /* 0x000fd6000bf65070 */
.L_x_8:
[----:B-1----:R-:W1:Y:S01]  /*04f0*/  SHFL.IDX PT, R2, R82, RZ, 0x1f ;  /* 0x00001fff52027589 */ /* 0x002e6200000e0000 */
[----:B------:R-:W-:-:S04]  /*0500*/  UISETP.NE.AND UP0, UPT, UR17, 0x2, UPT ;  /* 0x000000021100788c */ /* 0x000fc8000bf05270 */
[----:B------:R-:W-:Y:S01]  /*0510*/  USEL UR48, URZ, 0x1, UP0 ;  /* 0x00000001ff307887 */ /* 0x000fe20008000000 */
[----:B-1----:R-:W-:-:S13]  /*0520*/  ISETP.NE.AND P0, PT, R2, RZ, PT ;  /* 0x000000ff0200720c */ /* 0x002fda0003f05270 */
[----:B------:R-:W-:Y:S05]  /*0530*/  @P0 BRA `(.L_x_9) ;  /* 0x00000000008c0947 */ /* 0x000fea0003800000 */
[----:B------:R-:W-:Y:S01]  /*0540*/  ELECT P0, URZ, PT ;  /* 0x0000000000ff782f */ /* 0x000fe20003800000 */
[----:B------:R-:W-:-:S12]  /*0550*/  BSSY.RECONVERGENT B0, `(.L_x_9) ;  /* 0x0000021000007945 */ /* 0x000fd80003800200 */
[----:B------:R-:W-:Y:S05]  /*0560*/  @!P0 BRA `(.L_x_10) ;  /* 0x00000000007c8947 */ /* 0x000fea0003800000 */
[----:B------:R-:W1:Y:S01]  /*0570*/  S2UR UR4, SR_CgaCtaId ;  /* 0x00000000000479c3 */ /* 0x000e620000008800 */
[----:B------:R-:W-:Y:S01]  /*0580*/  UMOV UR5, 0x400 ;  /* 0x0000040000057882 */ /* 0x000fe20000000000 */
[----:B------:R-:W-:Y:S01]  /*0590*/  UMOV UR8, 0x1 ;  /* 0x0000000100087882 */ /* 0x000fe20000000000 */
[----:B------:R-:W-:Y:S01]  /*05a0*/  UMOV UR6, 0x3 ;  /* 0x0000000300067882 */ /* 0x000fe20000000000 */
[----:B------:R-:W-:-:S04]  /*05b0*/  UIADD3 UR8, UPT, UPT, -UR8, 0x100000, URZ ;  /* 0x0010000008087890 */ /* 0x000fc8000fffe1ff */
[----:B------:R-:W-:Y:S02]  /*05c0*/  USHF.L.U32 UR9, UR8, 0xb, URZ ;  /* 0x0000000b08097899 */ /* 0x000fe400080006ff */
[----:B------:R-:W-:Y:S02]  /*05d0*/  USHF.L.U32 UR8, UR8, 0x1, URZ ;  /* 0x0000000108087899 */ /* 0x000fe400080006ff */
[----:B------:R-:W-:-:S04]  /*05e0*/  UIADD3 UR6, UPT, UPT, -UR6, 0x100000, URZ ;  /* 0x0010000006067890 */ /* 0x000fc8000fffe1ff */
[----:B------:R-:W-:Y:S02]  /*05f0*/  USHF.L.U32 UR7, UR6, 0xb, URZ ;  /* 0x0000000b06077899 */ /* 0x000fe400080006ff */
[----:B------:R-:W-:Y:S02]  /*0600*/  USHF.L.U32 UR6, UR6, 0x1, URZ ;  /* 0x0000000106067899 */ /* 0x000fe400080006ff */
[----:B-1----:R-:W-:Y:S01]  /*0610*/  ULEA UR4, UR4, UR5, 0x18 ;  /* 0x0000000504047291 */ /* 0x002fe2000f8ec0ff */
[----:B------:R-:W1:Y:S11]  /*0620*/  FENCE.VIEW.ASYNC.S ;  /* 0x00000000000073c6 */ /* 0x000e760000000000 */
[----:B-1----:R1:W3:Y:S01]  /*0630*/  SYNCS.EXCH.64 URZ, [UR4], UR8 ;  /* 0x0000000804ff75b2 */ /* 0x0022e20008000100 */
[----:B------:R1:W4:Y:S01]  /*0640*/  SYNCS.EXCH.64 URZ, [UR4+0x48], UR6 ;  /* 0x0000480604ff75b2 */ /* 0x0003220008000100 */
[----:B------:R1:W1:Y:S01]  /*0650*/  SYNCS.EXCH.64 URZ, [UR4+0x8], UR8 ;  /* 0x0000080804ff75b2 */ /* 0x0002620008000100 */
        /* <DEDUP_REMOVED lines=15> */
[----:B------:R-:W-:Y:S01]  /*0750*/  NOP ;  /* 0x0000000000007918 */ /* 0x000fe20000000000 */
.L_x_10:
[----:B-1----:R-:W-:Y:S05]  /*0760*/  BSYNC.RECONVERGENT B0 ;  /* 0x0000000000007941 */ /* 0x002fea0003800200 */
.L_x_9:
[----:B------:R-:W1:Y:S01]  /*0770*/  SHFL.IDX PT, R2, R82, RZ, 0x1f ;  /* 0x00001fff52027589 */ /* 0x000e6200000e0000 */
[----:B------:R-:W-:Y:S01]  /*0780*/  NOP ;  /* 0x0000000000007918 */ /* 0x000fe20000000000 */
[----:B-1----:R-:W-:-:S13]  /*0790*/  ISETP.NE.AND P0, PT, R2, 0x1, PT ;  /* 0x000000010200780c */ /* 0x002fda0003f05270 */
[----:B------:R-:W-:Y:S05]  /*07a0*/  @P0 BRA `(.L_x_11) ;  /* 0x0000000000580947 */ /* 0x000fea0003800000 */
        /* <DEDUP_REMOVED lines=9> */
[----:B------:R-:W-:Y:S01]  /*0840*/  USHF.L.U32 UR6, UR6, 0x1, URZ ;  /* 0x0000000106067899 */ /* 0x000fe200080006ff */
[----:B------:R-:W-:Y:S01]  /*0850*/  ELECT P0, URZ, PT ;  /* 0x0000000000ff782f */ /* 0x000fe20003800000 */
[----:B-1----:R-:W-:Y:S01]  /*0860*/  ULEA UR4, UR4, UR5, 0x18 ;  /* 0x0000000504047291 */ /* 0x002fe2000f8ec0ff */
[----:B------:R-:W1:Y:S11]  /*0870*/  FENCE.VIEW.ASYNC.S ;  /* 0x00000000000073c6 */ /* 0x000e760000000000 */
[----:B-1----:R1:W1:Y:S01]  /*0880*/  SYNCS.EXCH.64 URZ, [UR4+0x90], UR8 ;  /* 0x0000900804ff75b2 */ /* 0x0022620008000100 */
        /* <DEDUP_REMOVED lines=8> */
.L_x_11:
[----:B------:R-:W2:Y:S01]  /*0910*/  SHFL.IDX PT, R2, R82, RZ, 0x1f ;  /* 0x00001fff52027589 */ /* 0x000ea200000e0000 */
[----:B------:R-:W-:Y:S01]  /*0920*/  NOP ;  /* 0x0000000000007918 */ /* 0x000fe20000000000 */
[----:B--2---:R-:W-:-:S13]  /*0930*/  ISETP.NE.AND P0, PT, R2, 0x3, PT ;  /* 0x000000030200780c */ /* 0x004fda0003f05270 */
[----:B------:R-:W-:Y:S05]  /*0940*/  @P0 BRA `(.L_x_12) ;  /* 0x0000000000300947 */ /* 0x000fea0003800000 */
[----:B-1----:R-:W1:Y:S01]  /*0950*/  S2UR UR4, SR_CgaCtaId ;  /* 0x00000000000479c3 */ /* 0x002e620000008800 */
[----:B------:R-:W-:Y:S01]  /*0960*/  UMOV UR6, 0x400 ;  /* 0x0000040000067882 */ /* 0x000fe20000000000 */
[----:B------:R-:W-:Y:S01]  /*0970*/  UMOV UR5, 0x20 ;  /* 0x0000002000057882 */ /* 0x000fe20000000000 */
[----:B------:R-:W-:Y:S01]  /*0980*/  ELECT P0, URZ, PT ;  /* 0x0000000000ff782f */ /* 0x000fe20003800000 */
[----:B-1----:R-:W-:Y:S02]  /*0990*/  ULEA UR6, UR4, UR6, 0x18 ;  /* 0x0000000604067291 */ /* 0x002fe4000f8ec0ff */
[----:B------:R-:W-:-:S04]  /*09a0*/  UIADD3 UR4, UPT, UPT, -UR5, 0x100000, URZ ;  /* 0x0010000005047890 */ /* 0x000fc8000fffe1ff */
[----:B------:R-:W-:Y:S02]  /*09b0*/  USHF.L.U32 UR5, UR4, 0xb, URZ ;  /* 0x0000000b04057899 */ /* 0x000fe400080006ff */
[----:B------:R-:W-:Y:S01]  /*09c0*/  USHF.L.U32 UR4, UR4, 0x1, URZ ;  /* 0x0000000104047899 */ /* 0x000fe200080006ff */
[----:B------:R-:W1:Y:S11]  /*09d0*/  FENCE.VIEW.ASYNC.S ;  /* 0x00000000000073c6 */ /* 0x000e760000000000 */
[----:B-1----:R2:W1:Y:S01]  /*09e0*/  SYNCS.EXCH.64 URZ, [UR6+0xd0], UR4 ;  /* 0x0000d00406ff75b2 */ /* 0x0024620008000100 */
[----:B------:R2:W1:Y:S02]  /*09f0*/  SYNCS.EXCH.64 URZ, [UR6+0xd8], UR4 ;  /* 0x0000d80406ff75b2 */ /* 0x0004640008000100 */
[----:B--2---:R-:W-:Y:S01]  /*0a00*/  NOP ;  /* 0x0000000000007918 */ /* 0x004fe20000000000 */
.L_x_12:
[----:B------:R-:W2:Y:S01]  /*0a10*/  SHFL.IDX PT, R2, R82, RZ, 0x1f ;  /* 0x00001fff52027589 */ /* 0x000ea200000e0000 */
[----:B------:R-:W-:Y:S01]  /*0a20*/  NOP ;  /* 0x0000000000007918 */ /* 0x000fe20000000000 */
[----:B--2---:R-:W-:-:S13]  /*0a30*/  ISETP.NE.AND P0, PT, R2, 0x4, PT ;  /* 0x000000040200780c */ /* 0x004fda0003f05270 */
[----:B------:R-:W-:Y:S05]  /*0a40*/  @P0 BRA `(.L_x_13) ;  /* 0x00000000004c0947 */ /* 0x000fea0003800000 */
[----:B-1----:R-:W1:Y:S01]  /*0a50*/  S2UR UR6, SR_CgaCtaId ;  /* 0x00000000000679c3 */ /* 0x002e620000008800 */
[----:B------:R-:W-:Y:S01]  /*0a60*/  UMOV UR4, 0x3a0 ;  /* 0x000003a000047882 */ /* 0x000fe20000000000 */
[----:B------:R-:W-:Y:S01]  /*0a70*/  UMOV UR5, 0x400 ;  /* 0x0000040000057882 */ /* 0x000fe20000000000 */
[----:B------:R-:W-:Y:S01]  /*0a80*/  USEL UR4, UR4, 0x320, UP3 ;  /* 0x0000032004047887 */ /* 0x000fe20009800000 */
[----:B------:R-:W-:Y:S01]  /*0a90*/  UMOV UR8, 0x1 ;  /* 0x0000000100087882 */ /* 0x000fe20000000000 */
[----:B------:R-:W-:Y:S01]  /*0aa0*/  ELECT P0, URZ, PT ;  /* 0x0000000000ff782f */ /* 0x000fe20003800000 */
[----:B------:R-:W-:-:S04]  /*0ab0*/  UIADD3 UR8, UPT, UPT, -UR8, 0x100000, URZ ;  /* 0x0010000008087890 */ /* 0x000fc8000fffe1ff */
[----:B------:R-:W-:Y:S02]  /*0ac0*/  USHF.L.U32 UR9, UR8, 0xb, URZ ;  /* 0x0000000b08097899 */ /* 0x000fe400080006ff */
[----:B------:R-:W-:Y:S02]  /*0ad0*/  USHF.L.U32 UR8, UR8, 0x1, URZ ;  /* 0x0000000108087899 */ /* 0x000fe400080006ff */
[----:B-1----:R-:W-:Y:S02]  /*0ae0*/  ULEA UR6, UR6, UR5, 0x18 ;  /* 0x0000000506067291 */ /* 0x002fe4000f8ec0ff */
[----:B------:R-:W-:-:S04]  /*0af0*/  UIADD3 UR4, UPT, UPT, -UR4, 0x100000, URZ ;  /* 0x0010000004047890 */ /* 0x000fc8000fffe1ff */
[----:B------:R-:W-:Y:S02]  /*0b00*/  USHF.L.U32 UR5, UR4, 0xb, URZ ;  /* 0x0000000b04057899 */ /* 0x000fe400080006ff */
[----:B------:R-:W-:Y:S01]  /*0b10*/  USHF.L.U32 UR4, UR4, 0x1, URZ ;  /* 0x0000000104047899 */ /* 0x000fe200080006ff */
[----:B------:R-:W1:Y:S03]  /*0b20*/  FENCE.VIEW.ASYNC.S ;  /* 0x00000000000073c6 */ /* 0x000e660000000000 */
[----:B-1----:R2:W1:Y:S08]  /*0b30*/  SYNCS.EXCH.64 URZ, [UR6+0xe0], UR8 ;  /* 0x0000e00806ff75b2 */ /* 0x0024700008000100 */
[----:B------:R2:W1:Y:S01]  /*0b40*/  SYNCS.EXCH.64 URZ, [UR6+0xf0], UR4 ;  /* 0x0000f00406ff75b2 */ /* 0x0004620008000100 */
[----:B------:R2:W1:Y:S01]  /*0b50*/  SYNCS.EXCH.64 URZ, [UR6+0xe8], UR8 ;  /* 0x0000e80806ff75b2 */ /* 0x0004620008000100 */
[----:B------:R2:W1:Y:S02]  /*0b60*/  SYNCS.EXCH.64 URZ, [UR6+0xf8], UR4 ;  /* 0x0000f80406ff75b2 */ /* 0x0004640008000100 */
[----:B--2---:R-:W-:Y:S01]  /*0b70*/  NOP ;  /* 0x0000000000007918 */ /* 0x004fe20000000000 */
.L_x_13:
[----:B------:R-:W2:Y:S01]  /*0b80*/  SHFL.IDX PT, R2, R82, RZ, 0x1f ;  /* 0x00001fff52027589 */ /* 0x000ea200000e0000 */
[----:B------:R-:W-:Y:S01]  /*0b90*/  NOP ;  /* 0x0000000000007918 */ /* 0x000fe20000000000 */
[----:B--2---:R-:W-:-:S13]  /*0ba0*/  ISETP.NE.AND P0, PT, R2, 0x5, PT ;  /* 0x000000050200780c */ /* 0x004fda0003f05270 */
[----:B------:R-:W-:Y:S05]  /*0bb0*/  @P0 BRA `(.L_x_14) ;  /* 0x0000000000580947 */ /* 0x000fea0003800000 */
[----:B-1----:R-:W1:Y:S01]  /*0bc0*/  S2UR UR4, SR_CgaCtaId ;  /* 0x00000000000479c3 */ /* 0x002e620000008800 */
        /* <DEDUP_REMOVED lines=19> */
[----:B------:R2:W1:Y:S02]  /*0d00*/  SYNCS.EXCH.64 URZ, [UR4+0x138], UR6 ;  /* 0x0001380604ff75b2 */ /* 0x0004640008000100 */
[----:B--2---:R-:W-:Y:S01]  /*0d10*/  NOP ;  /* 0x0000000000007918 */ /* 0x004fe20000000000 */
.L_x_14:
[----:B------:R-:W2:Y:S01]  /*0d20*/  SHFL.IDX PT, R2, R82, RZ, 0x1f ;  /* 0x00001fff52027589 */ /* 0x000ea200000e0000 */
[----:B------:R-:W-:Y:S01]  /*0d30*/  NOP ;  /* 0x0000000000007918 */ /* 0x000fe20000000000 */
[----:B--2---:R-:W-:-:S13]  /*0d40*/  ISETP.NE.AND P0, PT, R2, 0x3, PT ;  /* 0x000000030200780c */ /* 0x004fda0003f05270 */
[----:B------:R-:W-:Y:S05]  /*0d50*/  @P0 BRA `(.L_x_15) ;  /* 0x0000000000380947 */ /* 0x000fea0003800000 */
[----:B------:R-:W2:Y:S01]  /*0d60*/  S2UR UR5, SR_CgaCtaId ;  /* 0x00000000000579c3 */ /* 0x000ea20000008800 */
[----:B-1----:R-:W-:Y:S01]  /*0d70*/  UMOV UR4, 0x400 ;  /* 0x0000040000047882 */ /* 0x002fe20000000000 */
[----:B------:R-:W-:Y:S01]  /*0d80*/  UMOV UR6, 0x20 ;  /* 0x0000002000067882 */ /* 0x000fe20000000000 */
[----:B------:R-:W-:Y:S01]  /*0d90*/  ELECT P0, URZ, PT ;  /* 0x0000000000ff782f */ /* 0x000fe20003800000 */
[----:B------:R-:W-:-:S04]  /*0da0*/  UIADD3 UR6, UPT, UPT, -UR6, 0x100000, URZ ;  /* 0x0010000006067890 */ /* 0x000fc8000fffe1ff */
[----:B------:R-:W-:Y:S02]  /*0db0*/  USHF.L.U32 UR7, UR6, 0xb, URZ ;  /* 0x0000000b06077899 */ /* 0x000fe400080006ff */
[----:B------:R-:W-:Y:S02]  /*0dc0*/  USHF.L.U32 UR6, UR6, 0x1, URZ ;  /* 0x0000000106067899 */ /* 0x000fe400080006ff */
[----:B--2---:R-:W-:Y:S01]  /*0dd0*/  ULEA UR4, UR5, UR4, 0x18 ;  /* 0x0000000405047291 */ /* 0x004fe2000f8ec0ff */
[----:B------:R-:W1:Y:S11]  /*0de0*/  FENCE.VIEW.ASYNC.S ;  /* 0x00000000000073c6 */ /* 0x000e760000000000 */
[----:B-1----:R2:W1:Y:S01]  /*0df0*/  SYNCS.EXCH.64 URZ, [UR4+0x140], UR6 ;  /* 0x0001400604ff75b2 */ /* 0x0024620008000100 */
[----:B------:R2:W1:Y:S01]  /*0e00*/  SYNCS.EXCH.64 URZ, [UR4+0x150], UR6 ;  /* 0x0001500604ff75b2 */ /* 0x0004620008000100 */
[----:B------:R2:W1:Y:S01]  /*0e10*/  SYNCS.EXCH.64 URZ, [UR4+0x148], UR6 ;  /* 0x0001480604ff75b2 */ /* 0x0004620008000100 */
[----:B------:R2:W1:Y:S02]  /*0e20*/  SYNCS.EXCH.64 URZ, [UR4+0x158], UR6 ;  /* 0x0001580604ff75b2 */ /* 0x0004640008000100 */
[----:B--2---:R-:W-:Y:S01]  /*0e30*/  NOP ;  /* 0x0000000000007918 */ /* 0x004fe20000000000 */
.L_x_15:
[----:B-1----:R-:W1:Y:S01]  /*0e40*/  LDCU UR4, c[0x0][0x36c] ;  /* 0x00006d80ff0477ac */ /* 0x002e620008000800 */
[----:B------:R-:W-:Y:S01]  /*0e50*/  ISETP.NE.OR P3, PT, R0, 0x2, !P3 ;  /* 0x000000020000780c */ /* 0x000fe20005f65670 */
[----:B------:R-:W-:Y:S01]  /*0e60*/  NOP ;  /* 0x0000000000007918 */ /* 0x000fe20000000000 */
[----:B------:R-:W-:Y:S01]  /*0e70*/  LOP3.LUT R0, R94, 0x1f, RZ, 0xc0, !PT ;  /* 0x0000001f5e007812 */ /* 0x000fe200078ec0ff */
[----:B------:R-:W-:Y:S02]  /*0e80*/  UISETP.NE.AND UP4, UPT, UR17, URZ, UPT ;  /* 0x000000ff1100728c */ /* 0x000fe4000bf85270 */
[----:B-1----:R-:W-:-:S09]  /*0e90*/  UISETP.EQ.U32.AND UP5, UPT, UR4, 0x1, UPT ;  /* 0x000000010400788c */ /* 0x002fd2000bfa2070 */
[----:B------:R-:W-:Y:S05]  /*0ea0*/  BRA.U !UP5, `(.L_x_16) ;  /* 0x000000010d087547 */ /* 0x000fea000b800000 */
[----:B---34-:R-:W-:Y:S01]  /*0eb0*/  UCGABAR_ARV ;  /* 0x00000000000079c7 */ /* 0x018fe20008000000 */
[----:B------:R-:W-:Y:S05]  /*0ec0*/  BRA `(.L_x_17) ;  /* 0x0000000000047947 */ /* 0x000fea0003800000 */
.L_x_16:
[----:B---34-:R-:W-:Y:S01]  /*0ed0*/  NOP ;  /* 0x0000000000007918 */ /* 0x018fe20000000000 */
.L_x_17:
[----:B------:R-:W1:Y:S01]  /*0ee0*/  S2UR UR16, SR_CTAID.X ;  /* 0x00000000001079c3 */ /* 0x000e620000002500 */
[----:B------:R-:W-:-:S05]  /*0ef0*/  CS2R.32 R84, SR_CgaSize ;  /* 0x0000000000547805 */ /* 0x000fca0000008a00 */
[----:B------:R-:W-:-:S05]  /*0f00*/  IMAD R84, R84, -0xa0, RZ ;  /* 0xffffff6054547824 */ /* 0x000fca00078e02ff */
[----:B------:R-:W-:-:S14]  /*0f10*/  R2UR UR5, R84 ;  /* 0x00000000540572ca */ /* 0x000fdc00000e0000 */
[----:B------:R-:W2:Y:S01]  /*0f20*/  LDCU UR5, c[0x0][UR5+0x2b0] ;  /* 0x00005600050577ac */ /* 0x000ea20008000800 */
[----:B------:R-:W-:-:S05]  /*0f30*/  CS2R.32 R84, SR_CgaSize ;  /* 0x0000000000547805 */ /* 0x000fca0000008a00 */
[----:B------:R-:W-:-:S05]  /*0f40*/  IMAD R84, R84, -0xa0, RZ ;  /* 0xffffff6054547824 */ /* 0x000fca00078e02ff */
[----:B------:R-:W-:-:S14]  /*0f50*/  R2UR UR4, R84 ;  /* 0x00000000540472ca */ /* 0x000fdc00000e0000 */
[----:B------:R-:W3:Y:S01]  /*0f60*/  LDCU UR4, c[0x0][UR4+0x2b4] ;  /* 0x00005680040477ac */ /* 0x000ee20008000800 */
[----:B------:R-:W4:Y:S01]  /*0f70*/  S2UR UR20, SR_CTAID.Y ;  /* 0x00000000001479c3 */ /* 0x000f220000002600 */
[----:B------:R-:W-:-:S05]  /*0f80*/  CS2R.32 R84, SR_CgaSize ;  /* 0x0000000000547805 */ /* 0x000fca0000008a00 */
[----:B------:R-:W-:-:S05]  /*0f90*/  IMAD R84, R84, -0xa0, RZ ;  /* 0xffffff6054547824 */ /* 0x000fca00078e02ff */
[----:B------:R-:W-:-:S14]  /*0fa0*/  R2UR UR7, R84 ;  /* 0x00000000540772ca */ /* 0x000fdc00000e0000 */
[----:B------:R-:W3:Y:S01]  /*0fb0*/  LDCU UR7, c[0x0][UR7+0x2a0] ;  /* 0x00005400070777ac */ /* 0x000ee20008000800 */
[----:B------:R-:W-:-:S05]  /*0fc0*/  CS2R.32 R84, SR_CgaSize ;  /* 0x0000000000547805 */ /* 0x000fca0000008a00 */
[----:B------:R-:W-:-:S05]  /*0fd0*/  IMAD R84, R84, -0xa0, RZ ;  /* 0xffffff6054547824 */ /* 0x000fca00078e02ff */
[----:B------:R-:W-:-:S14]  /*0fe0*/  R2UR UR8, R84 ;  /* 0x00000000540872ca */ /* 0x000fdc00000e0000 */
[----:B------:R-:W3:Y:S01]  /*0ff0*/  LDCU UR8, c[0x0][UR8+0x2a4] ;  /* 0x00005480080877ac */ /* 0x000ee20008000800 */
[----:B------:R-:W3:Y:S01]  /*1000*/  S2UR UR9, SR_CgaCtaId ;  /* 0x00000000000979c3 */ /* 0x000ee20000008800 */
[----:B------:R-:W3:Y:S01]  /*1010*/  LDCU UR21, c[0x0][0xb24] ;  /* 0x00016480ff1577ac */ /* 0x000ee20008000800 */
[----:B------:R-:W3:Y:S01]  /*1020*/  LDCU UR42, c[0x0][0xb24] ;  /* 0x00016480ff2a77ac */ /* 0x000ee20008000800 */
[----:B-1----:R-:W-:Y:S01]  /*1030*/  I2FP.F32.U32 R3, UR16 ;  /* 0x0000001000037c45 */ /* 0x002fe20008201000 */
[----:B------:R-:W1:Y:S04]  /*1040*/  LDCU UR29, c[0x0][0xb30] ;  /* 0x00016600ff1d77ac */ /* 0x000e680008000800 */
[----:B--2---:R-:W-:Y:S01]  /*1050*/  FMUL R3, R3, UR5 ;  /* 0x0000000503037c20 */ /* 0x004fe20008400000 */
[----:B------:R-:W-:Y:S01]  /*1060*/  UMOV UR34, 0x5 ;  /* 0x0000000500227882 */ /* 0x000fe20000000000 */
[----:B----4-:R-:W-:-:S04]  /*1070*/  I2FP.F32.U32 R2, UR20 ;  /* 0x0000001400027c45 */ /* 0x010fc80008201000 */
[----:B------:R-:W2:Y:S01]  /*1080*/  F2I.U32.TRUNC.NTZ R3, R3 ;  /* 0x0000000300037305 */ /* 0x000ea2000020f000 */
[----:B---3--:R-:W-:Y:S01]  /*1090*/  FMUL R2, R2, UR4 ;  /* 0x0000000402027c20 */ /* 0x008fe20008400000 */
[----:B------:R-:W-:Y:S02]  /*10a0*/  ULOP3.LUT UR5, UR9, 0x2, URZ, 0xc0, !UPT ;  /* 0x0000000209057892 */ /* 0x000fe4000f8ec0ff */
[----:B------:R-:W-:-:S04]  /*10b0*/  ULOP3.LUT UR50, UR9, 0x1, URZ, 0xc0, !UPT ;  /* 0x0000000109327892 */ /* 0x000fc8000f8ec0ff */
[----:B------:R-:W3:Y:S01]  /*10c0*/  F2I.U32.TRUNC.NTZ R2, R2 ;  /* 0x0000000200027305 */ /* 0x000ee2000020f000 */
[----:B------:R-:W-:Y:S02]  /*10d0*/  UISETP.GT.U32.AND UP0, UPT, UR5, 0xffff, UPT ;  /* 0x0000ffff0500788c */ /* 0x000fe4000bf04070 */
[----:B------:R-:W-:Y:S02]  /*10e0*/  UISETP.GT.U32.AND UP1, UPT, UR50, 0xffff, UPT ;  /* 0x0000ffff3200788c */ /* 0x000fe4000bf24070 */
[----:B------:R-:W-:Y:S01]  /*10f0*/  USEL UR26, UR5, 0xffff, !UP0 ;  /* 0x0000ffff051a7887 */ /* 0x000fe2000c000000 */
[----:B--2---:R-:W-:Y:S01]  /*1100*/  R2UR UR4, R3 ;  /* 0x00000000030472ca */ /* 0x004fe200000e0000 */
[----:B------:R-:W-:Y:S02]  /*1110*/  USHF.R.U32.HI UR32, URZ, 0x1, UR9 ;  /* 0x00000001ff207899 */ /* 0x000fe40008011609 */
[----:B------:R-:W-:Y:S02]  /*1120*/  USHF.L.U32 UR31, UR9, 0x9, URZ ;  /* 0x00000009091f7899 */ /* 0x000fe400080006ff */
[----:B------:R-:W-:-:S02]  /*1130*/  USHF.L.U32 UR30, UR9, 0xc, URZ ;  /* 0x0000000c091e7899 */ /* 0x000fc400080006ff */
[----:B------:R-:W-:Y:S01]  /*1140*/  USEL UR27, UR50, 0xffff, !UP1 ;  /* 0x0000ffff321b7887 */ /* 0x000fe2000c800000 */
[----:B---3--:R-:W-:Y:S02]  /*1150*/  R2UR UR6, R2 ;  /* 0x00000000020672ca */ /* 0x008fe400000e0000 */
[----:B------:R-:W-:-:S03]  /*1160*/  PRMT R2, RZ, 0x7610, R2 ;  /* 0x00007610ff027816 */ /* 0x000fc60000000002 */
[----:B------:R-:W-:-:S04]  /*1170*/  UIADD3 UR5, UPT, UPT, -UR4, URZ, URZ ;  /* 0x000000ff04057290 */ /* 0x000fc8000fffe1ff */
[----:B------:R-:W-:-:S04]  /*1180*/  UIMAD UR5, UR7, UR5, UR16 ;  /* 0x00000005070572a4 */ /* 0x000fc8000f8e0210 */
[----:B------:R-:W-:Y:S02]  /*1190*/  UIADD3 UR4, UPT, UPT, -UR6, URZ, URZ ;  /* 0x000000ff06047290 */ /* 0x000fe4000fffe1ff */
[----:B------:R-:W-:Y:S02]  /*11a0*/  IMAD.U32 R84, RZ, RZ, UR5 ;  /* 0x00000005ff547e24 */ /* 0x000fe4000f8e00ff */
[----:B------:R-:W-:-:S06]  /*11b0*/  UIMAD UR4, UR8, UR4, UR20 ;  /* 0x00000004080472a4 */ /* 0x000fcc000f8e0214 */
[----:B------:R-:W-:Y:S01]  /*11c0*/  IMAD.U32 R83, RZ, RZ, UR4 ;  /* 0x00000004ff537e24 */ /* 0x000fe2000f8e00ff */
[----:B-1----:R-:W-:Y:S06]  /*11d0*/  BRA.U UP4, `(.L_x_18) ;  /* 0x0000000104447547 */ /* 0x002fec000b800000 */
[----:B------:R-:W-:Y:S02]  /*11e0*/  R2UR UR4, R83 ;  /* 0x00000000530472ca */ /* 0x000fe400000e0000 */
[----:B------:R-:W-:-:S11]  /*11f0*/  R2UR UR6, R84 ;  /* 0x00000000540672ca */ /* 0x000fd600000e0000 */
[----:B------:R-:W-:Y:S02]  /*1200*/  UISETP.NE.AND UP0, UPT, UR4, URZ, UPT ;  /* 0x000000ff0400728c */ /* 0x000fe4000bf05270 */
[----:B------:R-:W-:Y:S02]  /*1210*/  UISETP.NE.AND UP1, UPT, UR4, 0x1, UPT ;  /* 0x000000010400788c */ /* 0x000fe4000bf25270 */
[----:B------:R-:W-:Y:S02]  /*1220*/  UISETP.NE.AND UP2, UPT, UR6, URZ, UP0 ;  /* 0x000000ff0600728c */ /* 0x000fe40008745270 */
[----:B------:R-:W-:Y:S02]  /*1230*/  USEL UR4, URZ, 0x2, UP0 ;  /* 0x00000002ff047887 */ /* 0x000fe40008000000 */
[----:B------:R-:W-:Y:S02]  /*1240*/  USEL UR8, URZ, 0x1, UP2 ;  /* 0x00000001ff087887 */ /* 0x000fe40009000000 */
[----:B------:R-:W-:-:S02]  /*1250*/  UISETP.NE.AND UP2, UPT, UR6, URZ, UPT ;  /* 0x000000ff0600728c */ /* 0x000fc4000bf45270 */
[----:B------:R-:W-:Y:S02]  /*1260*/  USEL UR5, URZ, 0x4, UP1 ;  /* 0x00000004ff057887 */ /* 0x000fe40008800000 */
[----:B------:R-:W-:Y:S02]  /*1270*/  UISETP.NE.AND UP0, UPT, UR6, 0x1, UPT ;  /* 0x000000010600788c */ /* 0x000fe4000bf05270 */
[----:B------:R-:W-:Y:S02]  /*1280*/  USEL UR6, URZ, 0x8, UP1 ;  /* 0x00000008ff067887 */ /* 0x000fe40008800000 */
[----:B------:R-:W-:Y:S02]  /*1290*/  USEL UR7, UR5, 0x4, UP2 ;  /* 0x0000000405077887 */ /* 0x000fe40009000000 */
[----:B------:R-:W-:Y:S02]  /*12a0*/  USEL UR4, UR4, 0x2, UP0 ;  /* 0x0000000204047887 */ /* 0x000fe40008000000 */
[----:B------:R-:W-:-:S02]  /*12b0*/  USEL UR5, UR6, 0x8, UP0 ;  /* 0x0000000806057887 */ /* 0x000fc40008000000 */
[----:B------:R-:W-:-:S04]  /*12c0*/  UIADD3 UR4, UPT, UPT, UR4, UR7, UR8 ;  /* 0x0000000704047290 */ /* 0x000fc8000fffe008 */
[----:B------:R-:W-:-:S06]  /*12d0*/  UIADD3 UR4, UPT, UPT, UR4, UR5, URZ ;  /* 0x0000000504047290 */ /* 0x000fcc000fffe0ff */
[----:B------:R-:W-:-:S07]  /*12e0*/  IMAD.U32 R2, RZ, RZ, UR4 ;  /* 0x00000004ff027e24 */ /* 0x000fce000f8e00ff */
.L_x_18:
[----:B------:R-:W1:Y:S01]  /*12f0*/  S2UR UR36, SR_CTAID.Z ;  /* 0x00000000002479c3 */ /* 0x000e620000002700 */
[----:B------:R-:W-:Y:S01]  /*1300*/  UISETP.GE.AND UP0, UPT, UR21, 0x1, UPT ;  /* 0x000000011500788c */ /* 0x000fe2000bf06270 */
[----:B------:R-:W-:-:S08]  /*1310*/  UMOV UR33, 0x3 ;  /* 0x0000000300217882 */ /* 0x000fd00000000000 */
[----:B------:R-:W-:Y:S05]  /*1320*/  BRA.U !UP0, `(.L_x_19) ;  /* 0x0000000108d47547 */ /* 0x000fea000b800000 */
[----:B------:R-:W2:Y:S01]  /*1330*/  LDCU.128 UR12, c[0x0][0xb10] ;  /* 0x00016200ff0c77ac */ /* 0x000ea20008000c00 */
[----:B------:R-:W3:Y:S01]  /*1340*/  LDCU UR6, c[0x0][0x370] ;  /* 0x00006e00ff0677ac */ /* 0x000ee20008000800 */
[----:B------:R-:W4:Y:S01]  /*1350*/  LDCU UR5, c[0x0][0x374] ;  /* 0x00006e80ff0577ac */ /* 0x000f220008000800 */
[----:B------:R-:W1:Y:S01]  /*1360*/  LDCU UR28, c[0x0][0xb0c] ;  /* 0x00016180ff1c77ac */ /* 0x000e620008000800 */
[----:B------:R-:W1:Y:S01]  /*1370*/  LDCU UR4, c[0x0][0xb20] ;  /* 0x00016400ff0477ac */ /* 0x000e620008000800 */
[----:B------:R-:W1:Y:S01]  /*1380*/  LDCU.64 UR8, c[0x0][0xb28] ;  /* 0x00016500ff0877ac */ /* 0x000e620008000a00 */
[----:B--2---:R-:W-:Y:S02]  /*1390*/  UISETP.NE.AND UP0, UPT, UR14, 0x1, UPT ;  /* 0x000000010e00788c */ /* 0x004fe4000bf05270 */
[----:B----4-:R-:W-:Y:S02]  /*13a0*/  UIMAD.WIDE.U32 UR10, UR5, UR15, URZ ;  /* 0x0000000f050a72a5 */ /* 0x010fe4000f8e00ff */
[----:B---3--:R-:W-:-:S02]  /*13b0*/  UIMAD.WIDE.U32 UR22, UR6, UR12, URZ ;  /* 0x0000000c061672a5 */ /* 0x008fc4000f8e00ff */
[----:B-1----:R-:W-:Y:S02]  /*13c0*/  UISETP.NE.AND UP1, UPT, UR28, 0x1, UPT ;  /* 0x000000011c00788c */ /* 0x002fe4000bf25270 */
[----:B------:R-:W-:Y:S01]  /*13d0*/  UISETP.NE.AND UP2, UPT, UR21, 0x1, UPT ;  /* 0x000000011500788c */ /* 0x000fe2000bf45270 */
[----:B------:R-:W-:Y:S02]  /*13e0*/  UMOV UR10, UR11 ;  /* 0x0000000b000a7c82 */ /* 0x000fe40008000000 */
[----:B------:R-:W-:Y:S01]  /*13f0*/  UMOV UR22, UR23 ;  /* 0x0000001700167c82 */ /* 0x000fe20008000000 */
[----:B------:R-:W-:Y:S02]  /*1400*/  @UP0 USHF.R.U32.HI UR5, URZ, UR4, UR10 ;  /* 0x00000004ff050299 */ /* 0x000fe4000801160a */
[----:B------:R-:W-:Y:S02]  /*1410*/  UIMAD.WIDE.U32 UR24, UR20, UR15, URZ ;  /* 0x0000000f141872a5 */ /* 0x000fe4000f8e00ff */
[----:B------:R-:W-:-:S02]  /*1420*/  UIMAD.WIDE.U32 UR10, UR5, UR8, URZ ;  /* 0x00000008050a72a5 */ /* 0x000fc4000f8e00ff */
[----:B------:R-:W-:Y:S02]  /*1430*/  @UP1 USHF.R.U32.HI UR6, URZ, UR13, UR22 ;  /* 0x0000000dff061299 */ /* 0x000fe40008011616 */
[----:B------:R-:W-:Y:S02]  /*1440*/  UIMAD.WIDE.U32 UR18, UR16, UR12, URZ ;  /* 0x0000000c101272a5 */ /* 0x000fe4000f8e00ff */
[----:B------:R-:W-:Y:S01]  /*1450*/  UIMAD.WIDE.U32 UR22, UR6, UR8, URZ ;  /* 0x00000008061672a5 */ /* 0x000fe2000f8e00ff */
[----:B------:R-:W-:Y:S01]  /*1460*/  UMOV UR24, UR25 ;  /* 0x0000001900187c82 */ /* 0x000fe20008000000 */
[----:B------:R-:W-:Y:S01]  /*1470*/  UMOV UR10, UR11 ;  /* 0x0000000b000a7c82 */ /* 0x000fe20008000000 */
[----:B------:R-:W-:Y:S02]  /*1480*/  USHF.R.U32.HI UR24, URZ, UR4, UR24 ;  /* 0x00000004ff187299 */ /* 0x000fe40008011618 */
[----:B------:R-:W-:Y:S02]  /*1490*/  @UP2 USHF.R.U32.HI UR5, URZ, UR9, UR10 ;  /* 0x00000009ff052299 */ /* 0x000fe4000801160a */
[----:B------:R-:W-:Y:S01]  /*14a0*/  UMOV UR7, UR23 ;  /* 0x0000001700077c82 */ /* 0x000fe20008000000 */
[----:B------:R-:W-:Y:S01]  /*14b0*/  UMOV UR18, UR19 ;  /* 0x0000001300127c82 */ /* 0x000fe20008000000 */
[----:B------:R-:W-:-:S02]  /*14c0*/  @UP2 USHF.R.U32.HI UR6, URZ, UR9, UR7 ;  /* 0x00000009ff062299 */ /* 0x000fc40008011607 */
[----:B------:R-:W-:Y:S02]  /*14d0*/  USHF.R.U32.HI UR18, URZ, UR13, UR18 ;  /* 0x0000000dff127299 */ /* 0x000fe40008011612 */
[----:B------:R-:W-:Y:S02]  /*14e0*/  USEL UR4, UR20, UR24, !UP0 ;  /* 0x0000001814047287 */ /* 0x000fe4000c000000 */
[----:B------:R-:W-:Y:S02]  /*14f0*/  UIMAD UR7, UR5, UR21, URZ ;  /* 0x00000015050772a4 */ /* 0x000fe4000f8e02ff */
[----:B------:R-:W-:Y:S02]  /*1500*/  USEL UR5, UR16, UR18, !UP1 ;  /* 0x0000001210057287 */ /* 0x000fe4000c800000 */
[----:B------:R-:W-:Y:S02]  /*1510*/  UIMAD UR12, UR6, UR21, URZ ;  /* 0x00000015060c72a4 */ /* 0x000fe4000f8e02ff */
[----:B------:R-:W-:-:S02]  /*1520*/  UISETP.GE.AND UP0, UPT, UR4, UR7, UPT ;  /* 0x000000070400728c */ /* 0x000fc4000bf06270 */
[----:B------:R-:W-:Y:S02]  /*1530*/  UIMAD.WIDE.U32 UR10, UR4, UR8, URZ ;  /* 0x00000008040a72a5 */ /* 0x000fe4000f8e00ff */
[----:B------:R-:W-:Y:S02]  /*1540*/  UISETP.GE.OR UP0, UPT, UR5, UR12, UP0 ;  /* 0x0000000c0500728c */ /* 0x000fe40008706670 */
[----:B------:R-:W-:Y:S02]  /*1550*/  UIMAD.WIDE.U32 UR12, UR5, UR8, URZ ;  /* 0x00000008050c72a5 */ /* 0x000fe4000f8e00ff */
[----:B------:R-:W-:Y:S01]  /*1560*/  UIADD3 UR10, UPT, UPT, -UR4, URZ, URZ ;  /* 0x000000ff040a7290 */ /* 0x000fe2000fffe1ff */
[----:B------:R-:W-:Y:S01]  /*1570*/  UMOV UR8, UR11 ;  /* 0x0000000b00087c82 */ /* 0x000fe20008000000 */
[----:B------:R-:W-:Y:S02]  /*1580*/  UIADD3 UR11, UPT, UPT, -UR5, URZ, URZ ;  /* 0x000000ff050b7290 */ /* 0x000fe4000fffe1ff */
[----:B------:R-:W-:-:S03]  /*1590*/  USHF.R.U32.HI UR8, URZ, UR9, UR8 ;  /* 0x00000009ff087299 */ /* 0x000fc60008011608 */
[----:B------:R-:W-:Y:S01]  /*15a0*/  @!UP0 UMOV UR7, UR13 ;  /* 0x0000000d00078c82 */ /* 0x000fe20008000000 */
[----:B------:R-:W-:Y:S02]  /*15b0*/  UIMAD UR20, UR14, UR10, UR20 ;  /* 0x0000000a0e1472a4 */ /* 0x000fe4000f8e0214 */
[----:B------:R-:W-:Y:S02]  /*15c0*/  USEL UR8, UR4, UR8, !UP2 ;  /* 0x0000000804087287 */ /* 0x000fe4000d000000 */
[----:B------:R-:W-:Y:S02]  /*15d0*/  @!UP0 USHF.R.U32.HI UR7, URZ, UR9, UR7 ;  /* 0x00000009ff078299 */ /* 0x000fe40008011607 */
[----:B------:R-:W-:Y:S02]  /*15e0*/  UIADD3 UR9, UPT, UPT, -UR8, URZ, URZ ;  /* 0x000000ff08097290 */ /* 0x000fe4000fffe1ff */
[----:B------:R-:W-:Y:S02]  /*15f0*/  @!UP0 USEL UR7, UR5, UR7, !UP2 ;  /* 0x0000000705078287 */ /* 0x000fe4000d000000 */
[----:B------:R-:W-:-:S02]  /*1600*/  UIMAD UR9, UR21, UR9, UR4 ;  /* 0x00000009150972a4 */ /* 0x000fc4000f8e0204 */
[----:B------:R-:W-:Y:S02]  /*1610*/  @!UP0 UIADD3 UR8, UPT, UPT, UR8, -UR7, URZ ;  /* 0x8000000708088290 */ /* 0x000fe4000fffe0ff */
[----:B------:R-:W-:Y:S02]  /*1620*/  @!UP0 UIMAD UR6, UR9, UR6, UR7 ;  /* 0x00000006090682a4 */ /* 0x000fe4000f8e0207 */
[----:B------:R-:W-:Y:S02]  /*1630*/  @!UP0 UIMAD UR4, UR8, UR21, UR5 ;  /* 0x00000015080482a4 */ /* 0x000fe4000f8e0205 */
[----:B------:R-:W-:Y:S02]  /*1640*/  UIMAD UR16, UR28, UR11, UR16 ;  /* 0x0000000b1c1072a4 */ /* 0x000fe4000f8e0210 */
[----:B------:R-:W-:Y:S01]  /*1650*/  UIMAD UR20, UR4, UR14, UR20 ;  /* 0x0000000e041472a4 */ /* 0x000fe2000f8e0214 */
[----:B------:R-:W-:Y:S02]  /*1660*/  @!UP0 UMOV UR5, UR6 ;  /* 0x0000000600058c82 */ /* 0x000fe40008000000 */
[----:B------:R-:W-:-:S12]  /*1670*/  UIMAD UR16, UR5, UR28, UR16 ;  /* 0x0000001c051072a4 */ /* 0x000fd8000f8e0210 */
.L_x_19:
[----:B------:R-:W-:Y:S02]  /*1680*/  UISETP.NE.AND UP1, UPT, UR29, 0x1, UPT ;  /* 0x000000011d00788c */ /* 0x000fe4000bf25270 */
[----:B------:R-:W-:Y:S02]  /*1690*/  ULOP3.LUT UR27, UR27, 0xffff, URZ, 0xc0, !UPT ;  /* 0x0000ffff1b1b7892 */ /* 0x000fe4000f8ec0ff */
[----:B------:R-:W-:Y:S02]  /*16a0*/  ULOP3.LUT UR26, UR26, 0xffff, URZ, 0xc0, !UPT ;  /* 0x0000ffff1a1a7892 */ /* 0x000fe4000f8ec0ff */
[----:B------:R-:W-:Y:S02]  /*16b0*/  UISETP.NE.AND UP0, UPT, UR17, 0x2, UPT ;  /* 0x000000021100788c */ /* 0x000fe4000bf05270 */
[----:B------:R-:W-:Y:S02]  /*16c0*/  ULOP3.LUT UR31, UR31, 0x400, URZ, 0xc0, !UPT ;  /* 0x000004001f1f7892 */ /* 0x000fe4000f8ec0ff */
[----:B------:R-:W-:-:S02]  /*16d0*/  ULOP3.LUT UR30, UR30, 0x1000, URZ, 0xc0, !UPT ;  /* 0x000010001e1e7892 */ /* 0x000fc4000f8ec0ff */
[----:B------:R-:W-:Y:S02]  /*16e0*/  USHF.L.U32 UR27, UR34, UR27, URZ ;  /* 0x0000001b221b7299 */ /* 0x000fe400080006ff */
[----:B------:R-:W-:Y:S01]  /*16f0*/  USHF.L.U32 UR26, UR33, UR26, URZ ;  /* 0x0000001a211a7299 */ /* 0x000fe200080006ff */
[----:B------:R-:W-:Y:S11]  /*1700*/  BRA.U UP1, `(.L_x_20) ;  /* 0x0000000101447547 */ /* 0x000ff6000b800000 */
[----:B------:R-:W2:Y:S01]  /*1710*/  LDCU.128 UR8, c[0x0][0xb10] ;  /* 0x00016200ff0877ac */ /* 0x000ea20008000c00 */
[----:B------:R-:W3:Y:S01]  /*1720*/  LDCU UR12, c[0x0][0xb0c] ;  /* 0x00016180ff0c77ac */ /* 0x000ee20008000800 */
[----:B------:R-:W4:Y:S01]  /*1730*/  LDCU UR13, c[0x0][0xb20] ;  /* 0x00016400ff0d77ac */ /* 0x000f220008000800 */
[----:B--2---:R-:W-:Y:S02]  /*1740*/  UIMAD.WIDE.U32 UR6, UR16, UR8, URZ ;  /* 0x00000008100672a5 */ /* 0x004fe4000f8e00ff */
[----:B------:R-:W-:Y:S02]  /*1750*/  UIMAD.WIDE.U32 UR4, UR20, UR11, URZ ;  /* 0x0000000b140472a5 */ /* 0x000fe4000f8e00ff */
[----:B---3--:R-:W-:Y:S02]  /*1760*/  UISETP.NE.AND UP2, UPT, UR12, 0x1, UPT ;  /* 0x000000010c00788c */ /* 0x008fe4000bf45270 */
[----:B------:R-:W-:Y:S01]  /*1770*/  UISETP.NE.AND UP1, UPT, UR10, 0x1, UPT ;  /* 0x000000010a00788c */ /* 0x000fe2000bf25270 */
[----:B------:R-:W-:-:S02]  /*1780*/  UMOV UR6, UR7 ;  /* 0x0000000700067c82 */ /* 0x000fc40008000000 */
[----:B------:R-:W-:Y:S01]  /*1790*/  UMOV UR4, UR5 ;  /* 0x0000000500047c82 */ /* 0x000fe20008000000 */
[----:B------:R-:W-:Y:S02]  /*17a0*/  USHF.R.U32.HI UR6, URZ, UR9, UR6 ;  /* 0x00000009ff067299 */ /* 0x000fe40008011606 */
[----:B----4-:R-:W-:Y:S02]  /*17b0*/  USHF.R.U32.HI UR4, URZ, UR13, UR4 ;  /* 0x0000000dff047299 */ /* 0x010fe40008011604 */
[----:B------:R-:W-:Y:S02]  /*17c0*/  USEL UR5, UR16, UR6, !UP2 ;  /* 0x0000000610057287 */ /* 0x000fe4000d000000 */
[----:B------:R-:W-:-:S04]  /*17d0*/  USEL UR4, UR20, UR4, !UP1 ;  /* 0x0000000414047287 */ /* 0x000fc8000c800000 */
[----:B------:R-:W-:Y:S02]  /*17e0*/  UIADD3 UR6, UPT, UPT, UR5, -UR4, URZ ;  /* 0x8000000405067290 */ /* 0x000fe4000fffe0ff */
[----:B------:R-:W-:Y:S02]  /*17f0*/  UIADD3 UR4, UPT, UPT, -UR5, UR4, URZ ;  /* 0x0000000405047290 */ /* 0x000fe4000fffe1ff */
[----:B------:R-:W-:Y:S02]  /*1800*/  UIMAD UR20, UR6, UR10, UR20 ;  /* 0x0000000a061472a4 */ /* 0x000fe4000f8e0214 */
[----:B------:R-:W-:-:S12]  /*1810*/  UIMAD UR16, UR4, UR12, UR16 ;  /* 0x0000000c041072a4 */ /* 0x000fd8000f8e0210 */
.L_x_20:
[----:B------:R-:W-:Y:S05]  /*1820*/  BRA.U !UP5, `(.L_x_21) ;  /* 0x000000010d0c7547 */ /* 0x000fea000b800000 */
[----:B------:R-:W-:Y:S01]  /*1830*/  UCGABAR_WAIT ;  /* 0x0000000000007dc7 */ /* 0x000fe20008000000 */
[----:B------:R-:W-:Y:S01]  /*1840*/  CCTL.IVALL ;  /* 0x00000000ff00798f */ /* 0x000fe20002000000 */
[----:B------:R-:W-:Y:S05]  /*1850*/  BRA `(.L_x_22) ;  /* 0x0000000000047947 */ /* 0x000fea0003800000 */
.L_x_21:
[----:B------:R-:W-:Y:S06]  /*1860*/  BAR.SYNC.DEFER_BLOCKING 0x0 ;  /* 0x0000000000007b1d */ /* 0x000fec0000010000 */
.L_x_22:
[----:B------:R-:W-:Y:S05]  /*1870*/  BRA.U UP0, `(.L_x_23) ;  /* 0x0000001500907547 */ /* 0x000fea000b800000 */
[----:B------:R-:W2:Y:S01]  /*1880*/  LDCU UR7, c[0x0][0x38c] ;  /* 0x00007180ff0777ac */ /* 0x000ea20008000800 */
[----:B------:R-:W3:Y:S01]  /*1890*/  S2UR UR8, SR_CgaCtaId ;  /* 0x00000000000879c3 */ /* 0x000ee20000008800 */
[----:B------:R-:W-:Y:S01]  /*18a0*/  PLOP3.LUT P1, PT, PT, PT, UP3, 0x80, 0x8 ;  /* 0x000000000008781c */ /* 0x000fe20003f2f038 */
[----:B------:R-:W-:Y:S01]  /*18b0*/  IMAD.MOV.U32 R12, RZ, RZ, 0x1 ;  /* 0x00000001ff0c7424 */ /* 0x000fe200078e00ff */
[----:B------:R-:W-:Y:S01]  /*18c0*/  UISETP.NE.AND UP0, UPT, UR17, URZ, UPT ;  /* 0x000000ff1100728c */ /* 0x000fe2000bf05270 */
[----:B------:R-:W-:Y:S01]  /*18d0*/  ISETP.EQ.OR P2, PT, R0, RZ, P3 ;  /* 0x000000ff0000720c */ /* 0x000fe20001f42670 */
[----:B------:R-:W-:Y:S01]  /*18e0*/  UMOV UR21, 0x400 ;  /* 0x0000040000157882 */ /* 0x000fe20000000000 */
[----:B------:R-:W-:Y:S01]  /*18f0*/  USHF.L.U32 UR5, UR32, 0x5, URZ ;  /* 0x0000000520057899 */ /* 0x000fe200080006ff */
[----:B------:R-:W-:Y:S01]  /*1900*/  PLOP3.LUT P1, PT, P1, PT, PT, 0x8, 0x80 ;  /* 0x000000000080781c */ /* 0x000fe20000f2e170 */
[----:B------:R-:W-:Y:S01]  /*1910*/  USEL UR25, UR48, 0x2, UP0 ;  /* 0x0000000230197887 */ /* 0x000fe20008000000 */
[----:B------:R-:W-:Y:S01]  /*1920*/  CS2R R10, SRZ ;  /* 0x00000000000a7805 */ /* 0x000fe2000001ff00 */
[----:B------:R-:W-:Y:S01]  /*1930*/  IMAD.MOV.U32 R9, RZ, RZ, RZ ;  /* 0x000000ffff097224 */ /* 0x000fe200078e00ff */
[----:B------:R-:W4:Y:S01]  /*1940*/  LDCU UR43, c[0x0][0x370] ;  /* 0x00006e00ff2b77ac */ /* 0x000f220008000800 */
[----:B------:R-:W-:Y:S01]  /*1950*/  IMAD.MOV.U32 R8, RZ, RZ, 0x1 ;  /* 0x00000001ff087424 */ /* 0x000fe200078e00ff */
[----:B------:R-:W1:Y:S01]  /*1960*/  LDCU.64 UR28, c[0x0][0x348] ;  /* 0x00006900ff1c77ac */ /* 0x000e620008000a00 */
[----:B--2---:R-:W-:-:S02]  /*1970*/  UIADD3 UR6, UPT, UPT, UR7, 0x1f, URZ ;  /* 0x0000001f07067890 */ /* 0x004fc4000fffe0ff */
[----:B------:R-:W-:Y:S02]  /*1980*/  UIADD3 UR49, UPT, UPT, UR7, 0x3e, URZ ;  /* 0x0000003e07317890 */ /* 0x000fe4000fffe0ff */
[----:B------:R-:W-:Y:S02]  /*1990*/  USHF.R.S32.HI UR4, URZ, 0x1f, UR6 ;  /* 0x0000001fff047899 */ /* 0x000fe40008011406 */
[----:B---3--:R-:W-:Y:S02]  /*19a0*/  ULEA UR21, UR8, UR21, 0x18 ;  /* 0x0000001508157291 */ /* 0x008fe4000f8ec0ff */
[----:B------:R-:W-:Y:S02]  /*19b0*/  ULEA.HI UR4, UR4, UR6, URZ, 0x5 ;  /* 0x0000000604047291 */ /* 0x000fe4000f8f28ff */
[----:B------:R-:W-:Y:S02]  /*19c0*/  UIADD3 UR6, UPT, UPT, UR7, -0x1, URZ ;  /* 0xffffffff07067890 */ /* 0x000fe4000fffe0ff */
[----:B------:R-:W-:-:S02]  /*19d0*/  USHF.R.S32.HI UR45, URZ, 0x5, UR4 ;  /* 0x00000005ff2d7899 */ /* 0x000fc40008011404 */
[----:B------:R-:W-:Y:S02]  /*19e0*/  UISETP.GE.U32.AND UP1, UPT, UR6, -0x3f, UPT ;  /* 0xffffffc10600788c */ /* 0x000fe4000bf26070 */
[----:B------:R-:W-:Y:S02]  /*19f0*/  UISETP.LT.U32.AND UP0, UPT, UR45, 0x9, UPT ;  /* 0x000000092d00788c */ /* 0x000fe4000bf01070 */
[----:B------:R-:W-:Y:S02]  /*1a00*/  ULEA UR38, UR31, UR21, 0x1 ;  /* 0x000000151f267291 */ /* 0x000fe4000f8e08ff */
[----:B------:R-:W-:Y:S02]  /*1a10*/  USEL UR44, UR45, 0x9, UP0 ;  /* 0x000000092d2c7887 */ /* 0x000fe40008000000 */
[----:B------:R-:W-:Y:S02]  /*1a20*/  ULEA UR37, UR30, UR21, 0x1 ;  /* 0x000000151e257291 */ /* 0x000fe4000f8e08ff */
[----:B------:R-:W-:-:S02]  /*1a30*/  UIADD3 UR24, UPT, UPT, UR44, -0x1, URZ ;  /* 0xffffffff2c187890 */ /* 0x000fc4000fffe0ff */
[----:B------:R-:W-:Y:S01]  /*1a40*/  @UP1 UIADD3 UR24, UPT, UPT, UR44, URZ, URZ ;  /* 0x000000ff2c181290 */ /* 0x000fe2000fffe0ff */
[----:B------:R-:W2:Y:S01]  /*1a50*/  LDCU UR41, c[0x0][0x374] ;  /* 0x00006e80ff2977ac */ /* 0x000ea20008000800 */
[----:B------:R-:W-:Y:S02]  /*1a60*/  ULOP3.LUT UR47, UR5, 0x20, URZ, 0xe2, !UPT ;  /* 0x00000020052f7892 */ /* 0x000fe4000f8ee2ff */
[----:B------:R-:W-:Y:S02]  /*1a70*/  UIADD3 UR38, UPT, UPT, UR38, 0x8800, URZ ;  /* 0x0000880026267890 */ /* 0x000fe4000fffe0ff */
[----:B------:R-:W-:Y:S02]  /*1a80*/  UIADD3 UR37, UPT, UPT, UR37, 0x11800, URZ ;  /* 0x0001180025257890 */ /* 0x000fe4000fffe0ff */
[----:B------:R-:W-:Y:S02]  /*1a90*/  UIADD3 UR46, UPT, UPT, UR45, -UR44, URZ ;  /* 0x8000002c2d2e7290 */ /* 0x000fe4000fffe0ff */
[----:B------:R-:W-:Y:S01]  /*1aa0*/  UIADD3 UR24, UPT, UPT, UR24, 0x1, URZ ;  /* 0x0000000118187890 */ /* 0x000fe2000fffe0ff */
[----:B-1--4-:R-:W-:-:S11]  /*1ab0*/  UMOV UR7, URZ ;  /* 0x000000ff00077c82 */ /* 0x012fd60008000000 */
.L_x_43:
[----:B-1----:R-:W1:Y:S02]  /*1ac0*/  S2UR UR4, SR_CgaCtaId ;  /* 0x00000000000479c3 */ /* 0x002e640000008800 */
[----:B-1----:R-:W-:-:S09]  /*1ad0*/  UISETP.NE.AND UP0, UPT, UR4, URZ, UPT ;  /* 0x000000ff0400728c */ /* 0x002fd2000bf05270 */
[----:B------:R-:W-:Y:S05]  /*1ae0*/  BRA.U UP0, `(.L_x_24) ;  /* 0x0000000100287547 */ /* 0x000fea000b800000 */
[----:B------:R-:W-:Y:S02]  /*1af0*/  LEA R0, R9, UR21, 0x3 ;  /* 0x0000001509007c11 */ /* 0x000fe4000f8e18ff */
[----:B------:R-:W-:-:S04]  /*1b00*/  SHF.L.U32 R3, R8, 0x1f, RZ ;  /* 0x0000001f08037819 */ /* 0x000fc800000006ff */
[----:B------:R-:W1:Y:S02]  /*1b10*/  SYNCS.PHASECHK.TRANS64.TRYWAIT P0, [R0+URZ+0x150], R3 ;  /* 0x00015003000075a7 */ /* 0x000e6400080011ff */
[----:B-1----:R-:W-:Y:S05]  /*1b20*/  @!P0 BRA `(.L_x_25) ;  /* 0x0000007c00cc8947 */ /* 0x002fea0003800000 */
.L_x_144:
[----:B------:R3:W-:Y:S01]  /*1b30*/  SYNCS.ARRIVE.TRANS64.A1T0 RZ, [R0+URZ+0x140], RZ ;  /* 0x000140ff00ff79a7 */ /* 0x0007e200081000ff */
[----:B------:R-:W-:-:S05]  /*1b40*/  VIADD R9, R9, 0x1 ;  /* 0x0000000109097836 */ /* 0x000fca0000000000 */
[----:B------:R-:W-:-:S04]  /*1b50*/  ISETP.NE.AND P0, PT, R9, 0x2, PT ;  /* 0x000000020900780c */ /* 0x000fc80003f05270 */
[----:B-1----:R-:W-:Y:S02]  /*1b60*/  SEL R3, RZ, 0x1, P0 ;  /* 0x00000001ff037807 */ /* 0x002fe40000000000 */
[----:B------:R-:W-:Y:S02]  /*1b70*/  SEL R9, R9, RZ, P0 ;  /* 0x000000ff09097207 */ /* 0x000fe40000000000 */
[----:B------:R-:W-:-:S07]  /*1b80*/  LOP3.LUT R8, R8, R3, RZ, 0x3c, !PT ;  /* 0x0000000308087212 */ /* 0x000fce00078e3cff */
.L_x_24:
[----:B------:R-:W-:Y:S01]  /*1b90*/  ULEA UR4, UR7, UR21, 0x3 ;  /* 0x0000001507047291 */ /* 0x000fe2000f8e18ff */
[----:B---3--:R-:W-:Y:S01]  /*1ba0*/  SHF.L.U32 R0, R12, 0x1f, RZ ;  /* 0x0000001f0c007819 */ /* 0x008fe200000006ff */
[----:B------:R-:W-:Y:S02]  /*1bb0*/  UISETP.GE.U32.AND UP0, UPT, UR49, 0x3f, UPT ;  /* 0x0000003f3100788c */ /* 0x000fe4000bf06070 */
[----:B------:R-:W-:Y:S02]  /*1bc0*/  ULEA UR11, UR20, UR50, 0x1 ;  /* 0x00000032140b7291 */ /* 0x000fe4000f8e08ff */
[----:B------:R-:W-:Y:S02]  /*1bd0*/  ULEA UR35, UR16, UR47, 0x6 ;  /* 0x0000002f10237291 */ /* 0x000fe4000f8e30ff */
[----:B------:R-:W-:Y:S01]  /*1be0*/  USHF.L.U32 UR11, UR11, 0x7, URZ ;  /* 0x000000070b0b7899 */ /* 0x000fe200080006ff */
[----:B------:R1:W3:Y:S01]  /*1bf0*/  SYNCS.PHASECHK.TRANS64.TRYWAIT P0, [UR4+0x48], R0 ;  /* 0x00004800ff0075a7 */ /* 0x0002e20008001104 */
[----:B------:R-:W-:Y:S01]  /*1c00*/  UMOV UR6, URZ ;  /* 0x000000ff00067c82 */ /* 0x000fe20008000000 */
[----:B------:R-:W-:Y:S09]  /*1c10*/  BRA.U !UP0, `(.L_x_26) ;  /* 0x0000000108c87547 */ /* 0x000ff2000b800000 */
[----:B------:R-:W-:Y:S01]  /*1c20*/  UMOV UR13, URZ ;  /* 0x000000ff000d7c82 */ /* 0x000fe20008000000 */
[----:B------:R-:W-:-:S05]  /*1c30*/  UMOV UR4, UR7 ;  /* 0x0000000700047c82 */ /* 0x000fca0008000000 */
.L_x_32:
[----:B------:R-:W-:Y:S01]  /*1c40*/  ULEA UR33, UR4, UR21, 0x3 ;  /* 0x0000001504217291 */ /* 0x000fe2000f8e18ff */
[----:B---3--:R-:W-:Y:S01]  /*1c50*/  @!P3 MOV R2, 0x5000 ;  /* 0x000050000002b802 */ /* 0x008fe20000000f00 */
[----:B-1-3--:R-:W-:Y:S10]  /*1c60*/  @P0 BRA `(.L_x_27) ;  /* 0x00000000000c0947 */ /* 0x00aff40003800000 */
[----:B------:R-:W-:-:S04]  /*1c70*/  SHF.L.U32 R3, R12, 0x1f, RZ ;  /* 0x0000001f0c037819 */ /* 0x000fc800000006ff */
[----:B------:R-:W3:Y:S02]  /*1c80*/  SYNCS.PHASECHK.TRANS64.TRYWAIT P0, [UR33+0x48], R3 ;  /* 0x00004803ff0075a7 */ /* 0x000ee40008001121 */
[----:B---3--:R-:W-:Y:S05]  /*1c90*/  @!P0 BRA `(.L_x_28) ;  /* 0x0000007c00848947 */ /* 0x008fea0003800000 */
.L_x_27:
[----:B------:R3:W-:Y:S01]  /*1ca0*/  @!P3 SYNCS.ARRIVE.TRANS64 RZ, [UR33], R2 ;  /* 0x00000002ffffb9a7 */ /* 0x0007e20008000021 */
[----:B------:R-:W-:-:S04]  /*1cb0*/  ULOP3.LUT UR5, UR25, 0x2, URZ, 0xfc, !UPT ;  /* 0x0000000219057892 */ /* 0x000fc8000f8efcff */
[----:B------:R-:W-:-:S09]  /*1cc0*/  UISETP.NE.AND UP0, UPT, UR5, 0x2, UPT ;  /* 0x000000020500788c */ /* 0x000fd2000bf05270 */
[----:B------:R-:W-:Y:S05]  /*1cd0*/  BRA.U UP0, `(.L_x_29) ;  /* 0x0000000100047547 */ /* 0x000fea000b800000 */
[----:B--2---:R-:W-:Y:S05]  /*1ce0*/  BPT.TRAP 0x1 ;  /* 0x000000040000795c */ /* 0x004fea0000300000 */
.L_x_29:
[----:B------:R-:W-:Y:S04]  /*1cf0*/  BSSY.RECONVERGENT B0, `(.L_x_30) ;  /* 0x0000003000007945 */ /* 0x000fe80003800200 */
[----:B------:R-:W-:Y:S05]  /*1d00*/  @P2 BRA `(.L_x_31) ;  /* 0x0000000000042947 */ /* 0x000fea0003800000 */
[----:B--2---:R-:W-:Y:S05]  /*1d10*/  BPT.TRAP 0x1 ;  /* 0x000000040000795c */ /* 0x004fea0000300000 */
.L_x_31:
[----:B--2---:R-:W-:Y:S05]  /*1d20*/  BSYNC.RECONVERGENT B0 ;  /* 0x0000000000007941 */ /* 0x004fea0003800200 */
.L_x_30:
[----:B------:R-:W-:Y:S02]  /*1d30*/  UIADD3 UR5, UPT, UPT, UR4, 0x1, URZ ;  /* 0x0000000104057890 */ /* 0x000fe4000fffe0ff */
[----:B------:R-:W-:Y:S02]  /*1d40*/  USHF.L.U32 UR34, UR13, 0x5, URZ ;  /* 0x000000050d227899 */ /* 0x000fe400080006ff */
[----:B------:R-:W-:Y:S02]  /*1d50*/  UISETP.NE.AND UP0, UPT, UR5, 0x9, UPT ;  /* 0x000000090500788c */ /* 0x000fe4000bf05270 */
[----:B------:R-:W-:Y:S02]  /*1d60*/  UIADD3 UR13, UPT, UPT, UR13, 0x1, URZ ;  /* 0x000000010d0d7890 */ /* 0x000fe4000fffe0ff */
[----:B------:R-:W-:Y:S02]  /*1d70*/  USEL UR6, URZ, 0x1, UP0 ;  /* 0x00000001ff067887 */ /* 0x000fe40008000000 */
[----:B------:R-:W-:-:S02]  /*1d80*/  USEL UR7, UR5, URZ, UP0 ;  /* 0x000000ff05077287 */ /* 0x000fc40008000000 */
[----:B------:R-:W-:Y:S02]  /*1d90*/  UIADD3 UR14, UP1, UPT, UR28, 0x80, URZ ;  /* 0x000000801c0e7890 */ /* 0x000fe4000ff3e0ff */
[----:B------:R-:W-:Y:S01]  /*1da0*/  ULEA UR5, UR7, UR21, 0x3 ;  /* 0x0000001507057291 */ /* 0x000fe2000f8e18ff */
[----:B------:R-:W-:Y:S01]  /*1db0*/  LOP3.LUT R12, R12, UR6, RZ, 0x3c, !PT ;  /* 0x000000060c0c7c12 */ /* 0x000fe2000f8e3cff */
[----:B------:R-:W-:Y:S02]  /*1dc0*/  ULEA UR6, UR4, UR31, 0xb ;  /* 0x0000001f04067291 */ /* 0x000fe4000f8e58ff */
[----:B------:R-:W-:Y:S01]  /*1dd0*/  UIADD3.X UR15, UPT, UPT, URZ, UR29, URZ, UP1, !UPT ;  /* 0x0000001dff0f7290 */ /* 0x000fe20008ffe4ff */
[----:B-1----:R-:W-:Y:S01]  /*1de0*/  SHF.L.U32 R0, R12, 0x1f, RZ ;  /* 0x0000001f0c007819 */ /* 0x002fe200000006ff */
[----:B------:R-:W-:Y:S02]  /*1df0*/  ULEA UR6, UR6, UR21, 0x1 ;  /* 0x0000001506067291 */ /* 0x000fe4000f8e08ff */
[----:B------:R-:W-:Y:S01]  /*1e00*/  UPRMT UR16, URZ, 0x5410, UR27 ;  /* 0x00005410ff107896 */ /* 0x000fe2000800001b */
[----:B------:R4:W1:Y:S01]  /*1e10*/  SYNCS.PHASECHK.TRANS64.TRYWAIT P0, [UR5+0x48], R0 ;  /* 0x00004800ff0075a7 */ /* 0x0008620008001105 */
[----:B------:R-:W-:-:S02]  /*1e20*/  ULEA UR5, UR4, UR30, 0xd ;  /* 0x0000001e04057291 */ /* 0x000fc4000f8e68ff */
[----:B------:R-:W-:Y:S02]  /*1e30*/  UIADD3 UR4, UP0, UPT, UR28, 0x180, URZ ;  /* 0x000001801c047890 */ /* 0x000fe4000ff1e0ff */
[----:B------:R-:W-:Y:S02]  /*1e40*/  ULEA UR5, UR5, UR21, 0x1 ;  /* 0x0000001505057291 */ /* 0x000fe4000f8e08ff */
[----:B------:R-:W-:Y:S02]  /*1e50*/  UIADD3 UR32, UPT, UPT, UR6, 0x8800, URZ ;  /* 0x0000880006207890 */ /* 0x000fe4000fffe0ff */
[----:B------:R-:W-:Y:S02]  /*1e60*/  UIADD3 UR8, UPT, UPT, UR5, 0x11800, URZ ;  /* 0x0001180005087890 */ /* 0x000fe4000fffe0ff */
[----:B------:R-:W-:Y:S02]  /*1e70*/  UIADD3.X UR5, UPT, UPT, URZ, UR29, URZ, UP0, !UPT ;  /* 0x0000001dff057290 */ /* 0x000fe400087fe4ff */
[----:B------:R-:W-:-:S02]  /*1e80*/  UISETP.NE.AND UP0, UPT, UR13, UR24, UPT ;  /* 0x000000180d00728c */ /* 0x000fc4000bf05270 */
[----:B------:R-:W-:Y:S01]  /*1e90*/  UPRMT UR6, URZ, 0x5410, UR26 ;  /* 0x00005410ff067896 */ /* 0x000fe2000800001a */
[----:B------:R-:W-:Y:S01]  /*1ea0*/  UMOV UR18, 0x0 ;  /* 0x0000000000127882 */ /* 0x000fe20000000000 */
[----:B------:R-:W-:Y:S01]  /*1eb0*/  UMOV UR19, 0x10000000 ;  /* 0x1000000000137882 */ /* 0x000fe20000000000 */
[----:B------:R-:W-:Y:S01]  /*1ec0*/  UMOV UR12, UR36 ;  /* 0x00000024000c7c82 */ /* 0x000fe20008000000 */
[----:B------:R-:W-:Y:S01]  /*1ed0*/  UMOV UR9, UR33 ;  /* 0x0000002100097c82 */ /* 0x000fe20008000000 */
[----:B------:R-:W-:Y:S01]  /*1ee0*/  UMOV UR10, UR34 ;  /* 0x00000022000a7c82 */ /* 0x000fe20008000000 */
[----:B------:R-:W-:Y:S03]  /*1ef0*/  UTMALDG.3D.MULTICAST [UR32], [UR14], UR16, desc[UR18] ;  /* 0x000012200e0073b4 */ /* 0x000fe60008011810 */
[----:B------:R2:W-:Y:S02]  /*1f00*/  UTMALDG.3D.MULTICAST [UR8], [UR4], UR6, desc[UR18] ;  /* 0x00001208040073b4 */ /* 0x0005e40008011806 */
[----:B--2---:R-:W-:Y:S01]  /*1f10*/  UMOV UR6, UR24 ;  /* 0x0000001800067c82 */ /* 0x004fe20008000000 */
[----:B------:R-:W-:Y:S01]  /*1f20*/  UMOV UR4, UR7 ;  /* 0x0000000700047c82 */ /* 0x000fe20008000000 */
[----:B----4-:R-:W-:Y:S05]  /*1f30*/  BRA.U UP0, `(.L_x_32) ;  /* 0xfffffffd00407547 */ /* 0x010fea000b83ffff */
.L_x_26:
[----:B------:R-:W-:Y:S01]  /*1f40*/  ULEA UR4, UR7, UR21, 0x3 ;  /* 0x0000001507047291 */ /* 0x000fe2000f8e18ff */
[----:B-1----:R-:W-:Y:S01]  /*1f50*/  SHF.L.U32 R0, R12, 0x1f, RZ ;  /* 0x0000001f0c007819 */ /* 0x002fe200000006ff */
[----:B------:R-:W-:Y:S01]  /*1f60*/  @!P1 SYNCS.ARRIVE.TRANS64.A1T0 RZ, [UR21+0xd8], RZ ;  /* 0x0000d8ffffff99a7 */ /* 0x000fe20008100015 */
[----:B------:R-:W-:-:S06]  /*1f70*/  UISETP.GT.AND UP0, UPT, UR45, UR44, UPT ;  /* 0x0000002c2d00728c */ /* 0x000fcc000bf04270 */
[----:B---3--:R1:W3:Y:S03]  /*1f80*/  SYNCS.PHASECHK.TRANS64.TRYWAIT P0, [UR4+0x48], R0 ;  /* 0x00004800ff0075a7 */ /* 0x0082e60008001104 */
[----:B------:R-:W-:Y:S05]  /*1f90*/  BRA.U !UP0, `(.L_x_33) ;  /* 0x0000000108bc7547 */ /* 0x000fea000b800000 */
[----:B------:R-:W-:Y:S01]  /*1fa0*/  UIADD3 UR13, UPT, UPT, UR46, UR6, URZ ;  /* 0x000000062e0d7290 */ /* 0x000fe2000fffe0ff */
[----:B------:R-:W-:-:S11]  /*1fb0*/  UMOV UR4, UR7 ;  /* 0x0000000700047c82 */ /* 0x000fd60008000000 */
.L_x_39:
[----:B------:R-:W-:Y:S01]  /*1fc0*/  ULEA UR17, UR4, UR21, 0x3 ;  /* 0x0000001504117291 */ /* 0x000fe2000f8e18ff */
[----:B---3--:R-:W-:Y:S01]  /*1fd0*/  @!P3 MOV R2, 0x5000 ;  /* 0x000050000002b802 */ /* 0x008fe20000000f00 */
[----:B-1-3--:R-:W-:Y:S10]  /*1fe0*/  @P0 BRA `(.L_x_34) ;  /* 0x00000000000c0947 */ /* 0x00aff40003800000 */
[----:B------:R-:W-:-:S04]  /*1ff0*/  SHF.L.U32 R3, R12, 0x1f, RZ ;  /* 0x0000001f0c037819 */ /* 0x000fc800000006ff */
[----:B------:R-:W3:Y:S02]  /*2000*/  SYNCS.PHASECHK.TRANS64.TRYWAIT P0, [UR17+0x48], R3 ;  /* 0x00004803ff0075a7 */ /* 0x000ee40008001111 */
[----:B---3--:R-:W-:Y:S05]  /*2010*/  @!P0 BRA `(.L_x_35) ;  /* 0x0000007800bc8947 */ /* 0x008fea0003800000 */
.L_x_34:
[----:B------:R3:W-:Y:S01]  /*2020*/  @!P3 SYNCS.ARRIVE.TRANS64 RZ, [UR17], R2 ;  /* 0x00000002ffffb9a7 */ /* 0x0007e20008000011 */
[----:B------:R-:W-:-:S04]  /*2030*/  ULOP3.LUT UR5, UR25, 0x2, URZ, 0xfc, !UPT ;  /* 0x0000000219057892 */ /* 0x000fc8000f8efcff */
[----:B------:R-:W-:-:S09]  /*2040*/  UISETP.NE.AND UP0, UPT, UR5, 0x2, UPT ;  /* 0x000000020500788c */ /* 0x000fd2000bf05270 */
[----:B------:R-:W-:Y:S05]  /*2050*/  BRA.U UP0, `(.L_x_36) ;  /* 0x0000000100047547 */ /* 0x000fea000b800000 */
[----:B--2---:R-:W-:Y:S05]  /*2060*/  BPT.TRAP 0x1 ;  /* 0x000000040000795c */ /* 0x004fea0000300000 */
.L_x_36:
[----:B------:R-:W-:Y:S04]  /*2070*/  BSSY.RECONVERGENT B0, `(.L_x_37) ;  /* 0x0000003000007945 */ /* 0x000fe80003800200 */
[----:B------:R-:W-:Y:S05]  /*2080*/  @P2 BRA `(.L_x_38) ;  /* 0x0000000000042947 */ /* 0x000fea0003800000 */
[----:B--2---:R-:W-:Y:S05]  /*2090*/  BPT.TRAP 0x1 ;  /* 0x000000040000795c */ /* 0x004fea0000300000 */
.L_x_38:
[----:B--2---:R-:W-:Y:S05]  /*20a0*/  BSYNC.RECONVERGENT B0 ;  /* 0x0000000000007941 */ /* 0x004fea0003800200 */
.L_x_37:
[----:B------:R-:W-:Y:S02]  /*20b0*/  UIADD3 UR5, UPT, UPT, UR4, 0x1, URZ ;  /* 0x0000000104057890 */ /* 0x000fe4000fffe0ff */
[----:B------:R-:W-:Y:S02]  /*20c0*/  UIADD3 UR14, UP1, UPT, UR28, 0x80, URZ ;  /* 0x000000801c0e7890 */ /* 0x000fe4000ff3e0ff */
[----:B------:R-:W-:Y:S02]  /*20d0*/  UISETP.NE.AND UP0, UPT, UR5, 0x9, UPT ;  /* 0x000000090500788c */ /* 0x000fe4000bf05270 */
[----:B------:R-:W-:Y:S02]  /*20e0*/  ULEA UR16, UR4, UR38, 0xc ;  /* 0x0000002604107291 */ /* 0x000fe4000f8e60ff */
[----:B------:R-:W-:Y:S02]  /*20f0*/  USEL UR8, URZ, 0x1, UP0 ;  /* 0x00000001ff087887 */ /* 0x000fe40008000000 */
[----:B------:R-:W-:-:S02]  /*2100*/  USEL UR7, UR5, URZ, UP0 ;  /* 0x000000ff05077287 */ /* 0x000fc40008000000 */
[----:B------:R-:W-:Y:S02]  /*2110*/  UIADD3 UR22, UP0, UPT, UR28, 0x180, URZ ;  /* 0x000001801c167890 */ /* 0x000fe4000ff1e0ff */
[----:B------:R-:W-:Y:S01]  /*2120*/  ULEA UR5, UR7, UR21, 0x3 ;  /* 0x0000001507057291 */ /* 0x000fe2000f8e18ff */
[----:B------:R-:W-:Y:S01]  /*2130*/  LOP3.LUT R12, R12, UR8, RZ, 0x3c, !PT ;  /* 0x000000080c0c7c12 */ /* 0x000fe2000f8e3cff */
[----:B------:R-:W-:Y:S02]  /*2140*/  ULEA UR8, UR4, UR37, 0xe ;  /* 0x0000002504087291 */ /* 0x000fe4000f8e70ff */
[----:B------:R-:W-:Y:S01]  /*2150*/  USHF.L.U32 UR18, UR6, 0x5, URZ ;  /* 0x0000000506127899 */ /* 0x000fe200080006ff */
[----:B-1----:R-:W-:Y:S01]  /*2160*/  SHF.L.U32 R0, R12, 0x1f, RZ ;  /* 0x0000001f0c007819 */ /* 0x002fe200000006ff */
[----:B------:R-:W-:Y:S02]  /*2170*/  UPRMT UR4, URZ, 0x5410, UR27 ;  /* 0x00005410ff047896 */ /* 0x000fe4000800001b */
[----:B------:R-:W-:Y:S01]  /*2180*/  UIADD3.X UR15, UPT, UPT, URZ, UR29, URZ, UP1, !UPT ;  /* 0x0000001dff0f7290 */ /* 0x000fe20008ffe4ff */
[----:B------:R4:W1:Y:S01]  /*2190*/  SYNCS.PHASECHK.TRANS64.TRYWAIT P0, [UR5+0x48], R0 ;  /* 0x00004800ff0075a7 */ /* 0x0008620008001105 */
[----:B------:R-:W-:-:S02]  /*21a0*/  UPRMT UR5, URZ, 0x5410, UR26 ;  /* 0x00005410ff057896 */ /* 0x000fc4000800001a */
[----:B------:R-:W-:Y:S01]  /*21b0*/  UIADD3.X UR23, UPT, UPT, URZ, UR29, URZ, UP0, !UPT ;  /* 0x0000001dff177290 */ /* 0x000fe200087fe4ff */
[----:B------:R-:W-:Y:S01]  /*21c0*/  UMOV UR32, 0x0 ;  /* 0x0000000000207882 */ /* 0x000fe20000000000 */
[----:B------:R-:W-:Y:S01]  /*21d0*/  UMOV UR33, 0x10000000 ;  /* 0x1000000000217882 */ /* 0x000fe20000000000 */
[----:B------:R-:W-:Y:S01]  /*21e0*/  UMOV UR19, UR35 ;  /* 0x0000002300137c82 */ /* 0x000fe20008000000 */
[----:B------:R-:W-:Y:S01]  /*21f0*/  UMOV UR20, UR36 ;  /* 0x0000002400147c82 */ /* 0x000fe20008000000 */
[----:B------:R-:W-:Y:S01]  /*2200*/  UMOV UR12, UR36 ;  /* 0x00000024000c7c82 */ /* 0x000fe20008000000 */
[----:B------:R-:W-:Y:S01]  /*2210*/  UMOV UR9, UR17 ;  /* 0x0000001100097c82 */ /* 0x000fe20008000000 */
[----:B------:R-:W-:Y:S01]  /*2220*/  UMOV UR10, UR18 ;  /* 0x00000012000a7c82 */ /* 0x000fe20008000000 */
[----:B------:R2:W-:Y:S01]  /*2230*/  UTMALDG.3D.MULTICAST [UR16], [UR14], UR4, desc[UR32] ;  /* 0x000020100e0073b4 */ /* 0x0005e20008011804 */
[----:B------:R-:W-:-:S04]  /*2240*/  UIADD3 UR6, UPT, UPT, UR6, 0x1, URZ ;  /* 0x0000000106067890 */ /* 0x000fc8000fffe0ff */
[----:B------:R-:W-:Y:S01]  /*2250*/  UISETP.NE.AND UP0, UPT, UR6, UR13, UPT ;  /* 0x0000000d0600728c */ /* 0x000fe2000bf05270 */
[----:B------:R4:W-:Y:S01]  /*2260*/  UTMALDG.3D.MULTICAST [UR8], [UR22], UR5, desc[UR32] ;  /* 0x00002008160073b4 */ /* 0x0009e20008011805 */
[----:B--2---:R-:W-:-:S07]  /*2270*/  UMOV UR4, UR7 ;  /* 0x0000000700047c82 */ /* 0x004fce0008000000 */
[----:B----4-:R-:W-:Y:S05]  /*2280*/  BRA.U UP0, `(.L_x_39) ;  /* 0xfffffffd004c7547 */ /* 0x010fea000b83ffff */
.L_x_33:
[C---:B------:R-:W-:Y:S01]  /*2290*/  LEA R3, R11.reuse, UR21, 0x3 ;  /* 0x000000150b037c11 */ /* 0x040fe2000f8e18ff */
[----:B------:R-:W-:Y:S01]  /*22a0*/  NOP ;  /* 0x0000000000007918 */ /* 0x000fe20000000000 */
[----:B-1----:R-:W-:Y:S02]  /*22b0*/  SHF.L.U32 R0, R10, 0x1f, RZ ;  /* 0x0000001f0a007819 */ /* 0x002fe400000006ff */
[----:B------:R-:W-:Y:S02]  /*22c0*/  LEA R5, R11, UR21, 0x4 ;  /* 0x000000150b057c11 */ /* 0x000fe4000f8e20ff */
[----:B---3--:R-:W1:Y:S02]  /*22d0*/  SYNCS.PHASECHK.TRANS64.TRYWAIT P0, [R3+URZ+0xe0], R0 ;  /* 0x0000e000030075a7 */ /* 0x008e6400080011ff */
[----:B-1----:R-:W-:Y:S05]  /*22e0*/  @!P0 BRA `(.L_x_40) ;  /* 0x0000007800208947 */ /* 0x002fea0003800000 */
.L_x_147:
[----:B------:R-:W3:Y:S01]  /*22f0*/  LDS.128 R4, [R5+0x170] ;  /* 0x0001700005047984 */ /* 0x000ee20000000c00 */
[----:B------:R-:W-:Y:S01]  /*2300*/  UISETP.GE.AND UP0, UPT, UR42, 0x1, UPT ;  /* 0x000000012a00788c */ /* 0x000fe2000bf06270 */
[----:B------:R-:W-:Y:S01]  /*2310*/  @!PT LDS RZ, [RZ] ;  /* 0x00000000fffff984 */ /* 0x000fe20000000800 */
[----:B------:R-:W-:Y:S01]  /*2320*/  @!PT LDS RZ, [RZ] ;  /* 0x00000000fffff984 */ /* 0x000fe20000000800 */
[----:B------:R-:W-:Y:S01]  /*2330*/  @!PT LDS RZ, [RZ] ;  /* 0x00000000fffff984 */ /* 0x000fe20000000800 */
[----:B------:R-:W-:Y:S01]  /*2340*/  @!PT LDS RZ, [RZ] ;  /* 0x00000000fffff984 */ /* 0x000fe20000000800 */
[----:B------:R4:W-:Y:S06]  /*2350*/  MEMBAR.ALL.CTA ;  /* 0x0000000000007992 */ /* 0x0009ec0000008000 */
[----:B----4-:R-:W4:Y:S01]  /*2360*/  FENCE.VIEW.ASYNC.S ;  /* 0x00000000000073c6 */ /* 0x010f220000000000 */
[----:B---3--:R-:W-:-:S13]  /*2370*/  LOP3.LUT P0, RZ, R6, 0x1, RZ, 0xc0, !PT ;  /* 0x0000000106ff7812 */ /* 0x008fda000780c0ff */
[----:B----4-:R-:W-:Y:S01]  /*2380*/  VOTEU.ANY UP1, P0 ;  /* 0x0000000000ff7886 */ /* 0x010fe20000020100 */
[----:B------:R-:W-:-:S13]  /*2390*/  PLOP3.LUT P0, PT, PT, PT, UP1, 0x80, 0x8 ;  /* 0x000000000008781c */ /* 0x000fda0003f0f018 */
[----:B-1----:R-:W-:Y:S02]  /*23a0*/  @P0 LOP3.LUT R0, R5, 0xffff, RZ, 0xc0, !PT ;  /* 0x0000ffff05000812 */ /* 0x002fe400078ec0ff */
[----:B------:R-:W-:Y:S02]  /*23b0*/  @P0 MOV R2, R4 ;  /* 0x0000000400020202 */ /* 0x000fe40000000f00 */
[----:B------:R-:W-:Y:S01]  /*23c0*/  @P0 R2UR UR5, R0 ;  /* 0x00000000000502ca */ /* 0x000fe200000e0000 */
[----:B------:R-:W-:Y:S01]  /*23d0*/  VIADD R0, R3, 0xf0 ;  /* 0x000000f003007836 */ /* 0x000fe20000000000 */
[----:B------:R-:W-:Y:S02]  /*23e0*/  @P0 SHF.R.U32.HI R4, RZ, 0x10, R5 ;  /* 0x00000010ff040819 */ /* 0x000fe40000011605 */
[----:B------:R-:W-:Y:S02]  /*23f0*/  @P0 R2UR UR6, R2 ;  /* 0x00000000020602ca */ /* 0x000fe400000e0000 */
[----:B------:R-:W-:-:S02]  /*2400*/  PRMT R0, RZ, 0x654, R0 ;  /* 0x00000654ff007816 */ /* 0x000fc40000000000 */
[----:B------:R-:W-:Y:S02]  /*2410*/  @P0 R2UR UR4, R4 ;  /* 0x00000000040402ca */ /* 0x000fe400000e0000 */
[----:B------:R1:W-:Y:S03]  /*2420*/  SYNCS.ARRIVE.TRANS64.RED.A1T0 RZ, [R0+URZ], RZ ;  /* 0x000000ff00ff79a7 */ /* 0x0003e600081004ff */
[----:B------:R-:W-:-:S04]  /*2430*/  @UP1 UMOV UR39, UR5 ;  /* 0x0000000500271c82 */ /* 0x000fc80008000000 */
[----:B------:R-:W-:-:S04]  /*2440*/  @UP1 UMOV UR40, UR6 ;  /* 0x0000000600281c82 */ /* 0x000fc80008000000 */
[----:B------:R-:W-:Y:S01]  /*2450*/  @UP1 UMOV UR36, UR4 ;  /* 0x0000000400241c82 */ /* 0x000fe20008000000 */
[----:B------:R-:W-:Y:S05]  /*2460*/  BRA.U !UP0, `(.L_x_41) ;  /* 0x0000000108d47547 */ /* 0x000fea000b800000 */
[----:B------:R-:W2:Y:S01]  /*2470*/  LDCU.128 UR12, c[0x0][0xb10] ;  /* 0x00016200ff0c77ac */ /* 0x000ea20008000c00 */
[----:B------:R-:W3:Y:S01]  /*2480*/  LDCU UR22, c[0x0][0xb20] ;  /* 0x00016400ff1677ac */ /* 0x000ee20008000800 */
[----:B------:R-:W4:Y:S01]  /*2490*/  LDCU UR20, c[0x0][0xb0c] ;  /* 0x00016180ff1477ac */ /* 0x000f220008000800 */
[----:B------:R-:W1:Y:S01]  /*24a0*/  LDCU.64 UR8, c[0x0][0xb28] ;  /* 0x00016500ff0877ac */ /* 0x000e620008000a00 */
[----:B------:R-:W-:Y:S02]  /*24b0*/  UISETP.NE.AND UP3, UPT, UR42, 0x1, UPT ;  /* 0x000000012a00788c */ /* 0x000fe4000bf65270 */
[----:B--2---:R-:W-:Y:S02]  /*24c0*/  UIMAD.WIDE.U32 UR10, UR41, UR15, URZ ;  /* 0x0000000f290a72a5 */ /* 0x004fe4000f8e00ff */
[----:B------:R-:W-:Y:S02]  /*24d0*/  UIMAD.WIDE.U32 UR4, UR43, UR12, URZ ;  /* 0x0000000c2b0472a5 */ /* 0x000fe4000f8e00ff */
[----:B------:R-:W-:-:S02]  /*24e0*/  UISETP.NE.AND UP0, UPT, UR14, 0x1, UPT ;  /* 0x000000010e00788c */ /* 0x000fc4000bf05270 */
[----:B------:R-:W-:Y:S01]  /*24f0*/  UIMAD.WIDE.U32 UR18, UR39, UR15, URZ ;  /* 0x0000000f271272a5 */ /* 0x000fe2000f8e00ff */
[----:B------:R-:W-:Y:S02]  /*2500*/  UMOV UR10, UR11 ;  /* 0x0000000b000a7c82 */ /* 0x000fe40008000000 */
[----:B------:R-:W-:Y:S01]  /*2510*/  UMOV UR4, UR5 ;  /* 0x0000000500047c82 */ /* 0x000fe20008000000 */
[----:B---3--:R-:W-:Y:S02]  /*2520*/  USHF.R.U32.HI UR10, URZ, UR22, UR10 ;  /* 0x00000016ff0a7299 */ /* 0x008fe4000801160a */
[----:B----4-:R-:W-:Y:S02]  /*2530*/  UISETP.NE.AND UP2, UPT, UR20, 0x1, UPT ;  /* 0x000000011400788c */ /* 0x010fe4000bf45270 */
[----:B------:R-:W-:Y:S02]  /*2540*/  USHF.R.U32.HI UR4, URZ, UR13, UR4 ;  /* 0x0000000dff047299 */ /* 0x000fe40008011604 */
[----:B------:R-:W-:-:S02]  /*2550*/  USEL UR5, UR41, UR10, !UP0 ;  /* 0x0000000a29057287 */ /* 0x000fc4000c000000 */
[----:B------:R-:W-:Y:S02]  /*2560*/  USEL UR6, UR43, UR4, !UP2 ;  /* 0x000000042b067287 */ /* 0x000fe4000d000000 */
[----:B-1----:R-:W-:Y:S01]  /*2570*/  UIMAD.WIDE.U32 UR10, UR5, UR8, URZ ;  /* 0x00000008050a72a5 */ /* 0x002fe2000f8e00ff */
[----:B------:R-:W-:Y:S01]  /*2580*/  UMOV UR4, UR19 ;  /* 0x0000001300047c82 */ /* 0x000fe20008000000 */
[----:B------:R-:W-:Y:S02]  /*2590*/  UIMAD.WIDE.U32 UR16, UR40, UR12, URZ ;  /* 0x0000000c281072a5 */ /* 0x000fe4000f8e00ff */
[----:B------:R-:W-:-:S03]  /*25a0*/  UIMAD.WIDE.U32 UR18, UR6, UR8, URZ ;  /* 0x00000008061272a5 */ /* 0x000fc6000f8e00ff */
[----:B------:R-:W-:Y:S01]  /*25b0*/  UMOV UR10, UR11 ;  /* 0x0000000b000a7c82 */ /* 0x000fe20008000000 */
[----:B------:R-:W-:Y:S02]  /*25c0*/  USHF.R.U32.HI UR4, URZ, UR22, UR4 ;  /* 0x00000016ff047299 */ /* 0x000fe40008011604 */
[----:B------:R-:W-:Y:S01]  /*25d0*/  @UP3 USHF.R.U32.HI UR5, URZ, UR9, UR10 ;  /* 0x00000009ff053299 */ /* 0x000fe2000801160a */
[----:B------:R-:W-:Y:S01]  /*25e0*/  UMOV UR16, UR17 ;  /* 0x0000001100107c82 */ /* 0x000fe20008000000 */
[----:B------:R-:W-:Y:S01]  /*25f0*/  UMOV UR18, UR19 ;  /* 0x0000001300127c82 */ /* 0x000fe20008000000 */
[----:B------:R-:W-:Y:S02]  /*2600*/  USHF.R.U32.HI UR13, URZ, UR13, UR16 ;  /* 0x0000000dff0d7299 */ /* 0x000fe40008011610 */
[----:B------:R-:W-:Y:S02]  /*2610*/  USEL UR4, UR39, UR4, !UP0 ;  /* 0x0000000427047287 */ /* 0x000fe4000c000000 */
[----:B------:R-:W-:-:S02]  /*2620*/  @UP3 USHF.R.U32.HI UR6, URZ, UR9, UR18 ;  /* 0x00000009ff063299 */ /* 0x000fc40008011612 */
[----:B------:R-:W-:Y:S02]  /*2630*/  UIMAD UR10, UR42, UR5, URZ ;  /* 0x000000052a0a72a4 */ /* 0x000fe4000f8e02ff */
[----:B------:R-:W-:Y:S02]  /*2640*/  USEL UR5, UR40, UR13, !UP2 ;  /* 0x0000000d28057287 */ /* 0x000fe4000d000000 */
[----:B------:R-:W-:Y:S02]  /*2650*/  UIMAD UR12, UR42, UR6, URZ ;  /* 0x000000062a0c72a4 */ /* 0x000fe4000f8e02ff */
[----:B------:R-:W-:Y:S02]  /*2660*/  UISETP.GE.AND UP0, UPT, UR4, UR10, UPT ;  /* 0x0000000a0400728c */ /* 0x000fe4000bf06270 */
[----:B------:R-:W-:Y:S02]  /*2670*/  UIMAD.WIDE.U32 UR10, UR4, UR8, URZ ;  /* 0x00000008040a72a5 */ /* 0x000fe4000f8e00ff */
[----:B------:R-:W-:-:S02]  /*2680*/  UISETP.GE.OR UP0, UPT, UR5, UR12, UP0 ;  /* 0x0000000c0500728c */ /* 0x000fc40008706670 */
        /* <DEDUP_REMOVED lines=19> */
.L_x_41:
[----:B------:R-:W3:Y:S02]  /*27c0*/  LDCU UR4, c[0x0][0xb30] ;  /* 0x00016600ff0477ac */ /* 0x000ee40008000800 */
[----:B---3--:R-:W-:-:S09]  /*27d0*/  UISETP.NE.AND UP0, UPT, UR4, 0x1, UPT ;  /* 0x000000010400788c */ /* 0x008fd2000bf05270 */
[----:B------:R-:W-:Y:S05]  /*27e0*/  BRA.U UP0, `(.L_x_42) ;  /* 0x0000000100447547 */ /* 0x000fea000b800000 */
[----:B------:R-:W3:Y:S01]  /*27f0*/  LDCU.128 UR12, c[0x0][0xb10] ;  /* 0x00016200ff0c77ac */ /* 0x000ee20008000c00 */
[----:B------:R-:W4:Y:S01]  /*2800*/  LDCU UR10, c[0x0][0xb0c] ;  /* 0x00016180ff0a77ac */ /* 0x000f220008000800 */
[----:B------:R-:W1:Y:S01]  /*2810*/  LDCU UR6, c[0x0][0xb20] ;  /* 0x00016400ff0677ac */ /* 0x000e620008000800 */
[----:B---3--:R-:W-:Y:S02]  /*2820*/  UIMAD.WIDE.U32 UR8, UR40, UR12, URZ ;  /* 0x0000000c280872a5 */ /* 0x008fe4000f8e00ff */
[----:B------:R-:W-:Y:S02]  /*2830*/  UIMAD.WIDE.U32 UR4, UR39, UR15, URZ ;  /* 0x0000000f270472a5 */ /* 0x000fe4000f8e00ff */
[----:B----4-:R-:W-:Y:S02]  /*2840*/  UISETP.NE.AND UP2, UPT, UR10, 0x1, UPT ;  /* 0x000000010a00788c */ /* 0x010fe4000bf45270 */
[----:B------:R-:W-:Y:S01]  /*2850*/  UISETP.NE.AND UP0, UPT, UR14, 0x1, UPT ;  /* 0x000000010e00788c */ /* 0x000fe2000bf05270 */
[----:B------:R-:W-:-:S02]  /*2860*/  UMOV UR8, UR9 ;  /* 0x0000000900087c82 */ /* 0x000fc40008000000 */
[----:B------:R-:W-:Y:S01]  /*2870*/  UMOV UR4, UR5 ;  /* 0x0000000500047c82 */ /* 0x000fe20008000000 */
[----:B------:R-:W-:Y:S02]  /*2880*/  USHF.R.U32.HI UR13, URZ, UR13, UR8 ;  /* 0x0000000dff0d7299 */ /* 0x000fe40008011608 */
[----:B-1----:R-:W-:Y:S02]  /*2890*/  USHF.R.U32.HI UR4, URZ, UR6, UR4 ;  /* 0x00000006ff047299 */ /* 0x002fe40008011604 */
[----:B------:R-:W-:Y:S02]  /*28a0*/  USEL UR5, UR40, UR13, !UP2 ;  /* 0x0000000d28057287 */ /* 0x000fe4000d000000 */
[----:B------:R-:W-:-:S04]  /*28b0*/  USEL UR4, UR39, UR4, !UP0 ;  /* 0x0000000427047287 */ /* 0x000fc8000c000000 */
[----:B------:R-:W-:Y:S02]  /*28c0*/  UIADD3 UR6, UPT, UPT, UR5, -UR4, URZ ;  /* 0x8000000405067290 */ /* 0x000fe4000fffe0ff */
[----:B------:R-:W-:Y:S02]  /*28d0*/  UIADD3 UR4, UPT, UPT, -UR5, UR4, URZ ;  /* 0x0000000405047290 */ /* 0x000fe4000fffe1ff */
[----:B------:R-:W-:Y:S02]  /*28e0*/  UIMAD UR39, UR6, UR14, UR39 ;  /* 0x0000000e062772a4 */ /* 0x000fe4000f8e0227 */
[----:B------:R-:W-:-:S12]  /*28f0*/  UIMAD UR40, UR4, UR10, UR40 ;  /* 0x0000000a042872a4 */ /* 0x000fd8000f8e0228 */
.L_x_42:
[----:B------:R-:W-:Y:S01]  /*2900*/  VIADD R11, R11, 0x1 ;  /* 0x000000010b0b7836 */ /* 0x000fe20000000000 */
[----:B------:R-:W-:Y:S02]  /*2910*/  R2UR UR5, R84 ;  /* 0x00000000540572ca */ /* 0x000fe400000e0000 */
[----:B------:R-:W-:Y:S02]  /*2920*/  R2UR UR4, R83 ;  /* 0x00000000530472ca */ /* 0x000fe400000e0000 */
[C---:B------:R-:W-:Y:S02]  /*2930*/  ISETP.NE.AND P0, PT, R11.reuse, 0x2, PT ;  /* 0x000000020b00780c */ /* 0x040fe40003f05270 */
[----:B------:R-:W-:Y:S02]  /*2940*/  PLOP3.LUT P1, PT, PT, PT, PT, 0x80, 0x8 ;  /* 0x000000000008781c */ /* 0x000fe40003f2f070 */
[----:B------:R-:W-:Y:S02]  /*2950*/  SEL R3, RZ, 0x1, P0 ;  /* 0x00000001ff037807 */ /* 0x000fe40000000000 */
[----:B------:R-:W-:-:S02]  /*2960*/  SEL R11, R11, RZ, P0 ;  /* 0x000000ff0b0b7207 */ /* 0x000fc40000000000 */
[----:B------:R-:W-:Y:S01]  /*2970*/  LOP3.LUT R10, R10, R3, RZ, 0x3c, !PT ;  /* 0x000000030a0a7212 */ /* 0x000fe200078e3cff */
[----:B------:R-:W-:Y:S02]  /*2980*/  UIADD3 UR16, UPT, UPT, UR40, UR5, URZ ;  /* 0x0000000528107290 */ /* 0x000fe4000fffe0ff */
[----:B------:R-:W-:Y:S01]  /*2990*/  UIADD3 UR20, UPT, UPT, UR39, UR4, URZ ;  /* 0x0000000427147290 */ /* 0x000fe2000fffe0ff */
[----:B------:R-:W-:Y:S11]  /*29a0*/  BRA.U UP1, `(.L_x_43) ;  /* 0xfffffff101447547 */ /* 0x000ff6000b83ffff */
[----:B------:R-:W-:Y:S01]  /*29b0*/  UIADD3 UR21, UPT, UPT, UR21, 0x48, URZ ;  /* 0x0000004815157890 */ /* 0x000fe2000fffe0ff */
[----:B------:R-:W-:-:S03]  /*29c0*/  SHF.L.U32 R3, R12, 0x1f, RZ ;  /* 0x0000001f0c037819 */ /* 0x000fc600000006ff */
[----:B------:R-:W-:-:S09]  /*29d0*/  ULEA UR4, UR7, UR21, 0x3 ;  /* 0x0000001507047291 */ /* 0x000fd2000f8e18ff */
[----:B------:R-:W3:Y:S02]  /*29e0*/  SYNCS.PHASECHK.TRANS64.TRYWAIT P0, [UR4], R3 ;  /* 0x00000003ff0075a7 */ /* 0x000ee40008001104 */
[----:B---3--:R-:W-:Y:S05]  /*29f0*/  @!P0 BRA `(.L_x_44) ;  /* 0x0000007000708947 */ /* 0x008fea0003800000 */
.L_x_149:
[----:B------:R-:W-:-:S04]  /*2a00*/  UIADD3 UR4, UPT, UPT, UR7, 0x1, URZ ;  /* 0x0000000107047890 */ /* 0x000fc8000fffe0ff */
[----:B------:R-:W-:-:S04]  /*2a10*/  UISETP.NE.AND UP0, UPT, UR4, 0x9, UPT ;  /* 0x000000090400788c */ /* 0x000fc8000bf05270 */
[----:B------:R-:W-:Y:S02]  /*2a20*/  USEL UR6, URZ, 0x1, UP0 ;  /* 0x00000001ff067887 */ /* 0x000fe40008000000 */
[----:B------:R-:W-:-:S04]  /*2a30*/  USEL UR4, UR4, URZ, UP0 ;  /* 0x000000ff04047287 */ /* 0x000fc80008000000 */
[----:B------:R-:W-:Y:S01]  /*2a40*/  ULEA UR5, UR4, UR21, 0x3 ;  /* 0x0000001504057291 */ /* 0x000fe2000f8e18ff */
[----:B------:R-:W-:-:S04]  /*2a50*/  LOP3.LUT R2, R12, UR6, RZ, 0x3c, !PT ;  /* 0x000000060c027c12 */ /* 0x000fc8000f8e3cff */
[----:B-1----:R-:W-:-:S04]  /*2a60*/  SHF.L.U32 R3, R2, 0x1f, RZ ;  /* 0x0000001f02037819 */ /* 0x002fc800000006ff */
[----:B------:R-:W1:Y:S02]  /*2a70*/  SYNCS.PHASECHK.TRANS64.TRYWAIT P0, [UR5], R3 ;  /* 0x00000003ff0075a7 */ /* 0x000e640008001105 */
[----:B-1----:R-:W-:Y:S05]  /*2a80*/  @!P0 BRA `(.L_x_45) ;  /* 0x0000007000648947 */ /* 0x002fea0003800000 */
.L_x_151:
        /* <DEDUP_REMOVED lines=9> */
.L_x_153:
        /* <DEDUP_REMOVED lines=9> */
.L_x_155:
        /* <DEDUP_REMOVED lines=9> */
.L_x_157:
        /* <DEDUP_REMOVED lines=9> */
.L_x_159:
        /* <DEDUP_REMOVED lines=9> */
.L_x_161:
        /* <DEDUP_REMOVED lines=9> */
.L_x_163:
[----:B------:R-:W-:-:S04]  /*2df0*/  UIADD3 UR4, UPT, UPT, UR4, 0x1, URZ ;  /* 0x0000000104047890 */ /* 0x000fc8000fffe0ff */
[----:B------:R-:W-:-:S04]  /*2e00*/  UISETP.NE.AND UP0, UPT, UR4, 0x9, UPT ;  /* 0x000000090400788c */ /* 0x000fc8000bf05270 */
[----:B------:R-:W-:Y:S02]  /*2e10*/  USEL UR5, URZ, 0x1, UP0 ;  /* 0x00000001ff057887 */ /* 0x000fe40008000000 */
[----:B------:R-:W-:-:S04]  /*2e20*/  USEL UR4, UR4, URZ, UP0 ;  /* 0x000000ff04047287 */ /* 0x000fc80008000000 */
[----:B------:R-:W-:Y:S01]  /*2e30*/  ULEA UR4, UR4, UR21, 0x3 ;  /* 0x0000001504047291 */ /* 0x000fe2000f8e18ff */
[----:B-1----:R-:W-:-:S04]  /*2e40*/  LOP3.LUT R3, R2, UR5, RZ, 0x3c, !PT ;  /* 0x0000000502037c12 */ /* 0x002fc8000f8e3cff */
[----:B------:R-:W-:Y:S01]  /*2e50*/  SHF.L.U32 R3, R3, 0x1f, RZ ;  /* 0x0000001f03037819 */ /* 0x000fe200000006ff */
[----:B------:R-:W-:-:S07]  /*2e60*/  IMAD.U32 R0, RZ, RZ, UR4 ;  /* 0x00000004ff007e24 */ /* 0x000fce000f8e00ff */
.L_x_52:
[----:B-1----:R1:W3:Y:S02]  /*2e70*/  SYNCS.PHASECHK.TRANS64.TRYWAIT P0, [R0+URZ], R3 ;  /* 0x00000003000075a7 */ /* 0x0022e400080011ff */
[----:B---3--:R-:W-:Y:S05]  /*2e80*/  @!P0 NANOSLEEP.SYNCS 0x989680 ;  /* 0x009896800000895d */ /* 0x008fea0003900000 */
[----:B------:R-:W3:Y:S02]  /*2e90*/  @!P0 SYNCS.PHASECHK.TRANS64 P0, [R0+URZ], R3 ;  /* 0x00000003000085a7 */ /* 0x000ee400080010ff */
[----:B--23--:R-:W-:Y:S05]  /*2ea0*/  @P0 EXIT ;  /* 0x000000000000094d */ /* 0x00cfea0003800000 */
[----:B------:R-:W-:Y:S05]  /*2eb0*/  BRA `(.L_x_52) ;  /* 0xfffffffc00ec7947 */ /* 0x000fea000383ffff */
.L_x_23:
[----:B------:R-:W2:Y:S02]  /*2ec0*/  S2UR UR4, SR_CgaCtaId ;  /* 0x00000000000479c3 */ /* 0x000ea40000008800 */
[----:B--2---:R-:W-:-:S04]  /*2ed0*/  UISETP.NE.AND UP0, UPT, UR4, URZ, UPT ;  /* 0x000000ff0400728c */ /* 0x004fc8000bf05270 */
[----:B------:R-:W-:-:S09]  /*2ee0*/  UISETP.NE.OR UP0, UPT, UR17, 0x1, UP0 ;  /* 0x000000011100788c */ /* 0x000fd20008705670 */
[----:B------:R-:W-:Y:S05]  /*2ef0*/  BRA.U UP0, `(.L_x_53) ;  /* 0x00000005004c7547 */ /* 0x000fea000b800000 */
[----:B------:R-:W2:Y:S01]  /*2f00*/  S2UR UR5, SR_CgaCtaId ;  /* 0x00000000000579c3 */ /* 0x000ea20000008800 */
[----:B------:R-:W-:Y:S01]  /*2f10*/  UMOV UR4, 0x400 ;  /* 0x0000040000047882 */ /* 0x000fe20000000000 */
[----:B------:R-:W-:Y:S01]  /*2f20*/  ISETP.GE.U32.AND P2, PT, R0, 0x4, PT ;  /* 0x000000040000780c */ /* 0x000fe20003f46070 */
[----:B------:R-:W-:Y:S01]  /*2f30*/  IMAD.MOV.U32 R12, RZ, RZ, 0x1 ;  /* 0x00000001ff0c7424 */ /* 0x000fe200078e00ff */
[----:B------:R-:W-:Y:S02]  /*2f40*/  CS2R R10, SRZ ;  /* 0x00000000000a7805 */ /* 0x000fe4000001ff00 */
[----:B------:R-:W-:Y:S01]  /*2f50*/  CS2R R8, SRZ ;  /* 0x0000000000087805 */ /* 0x000fe2000001ff00 */
[----:B--2---:R-:W-:-:S03]  /*2f60*/  ULEA UR6, UR5, UR4, 0x18 ;  /* 0x0000000405067291 */ /* 0x004fc6000f8ec0ff */
[----:B------:R-:W-:-:S09]  /*2f70*/  UMOV UR5, URZ ;  /* 0x000000ff00057c82 */ /* 0x000fd20008000000 */
.L_x_57:
[----:B------:R-:W-:Y:S02]  /*2f80*/  LEA R2, R8, UR6, 0x3 ;  /* 0x0000000608027c11 */ /* 0x000fe4000f8e18ff */
[----:B------:R-:W-:-:S03]  /*2f90*/  SHF.L.U32 R5, R9, 0x1f, RZ ;  /* 0x0000001f09057819 */ /* 0x000fc600000006ff */
[----:B------:R-:W-:Y:S01]  /*2fa0*/  VIADD R4, R2, 0x150 ;  /* 0x0000015002047836 */ /* 0x000fe20000000000 */
[----:B------:R-:W2:Y:S02]  /*2fb0*/  SYNCS.PHASECHK.TRANS64.TRYWAIT P0, [R2+URZ+0x140], R5 ;  /* 0x00014005020075a7 */ /* 0x000ea400080011ff */
[----:B--2---:R-:W-:Y:S05]  /*2fc0*/  @!P0 BRA `(.L_x_54) ;  /* 0x0000006c00bc8947 */ /* 0x004fea0003800000 */
.L_x_164:
[----:B------:R-:W-:Y:S01]  /*2fd0*/  ULEA UR4, UR5, UR6, 0x3 ;  /* 0x0000000605047291 */ /* 0x000fe2000f8e18ff */
[----:B------:R-:W-:Y:S02]  /*2fe0*/  PRMT R4, RZ, 0x654, R4 ;  /* 0x00000654ff047816 */ /* 0x000fe40000000004 */
[----:B--2---:R-:W-:Y:S01]  /*2ff0*/  SHF.L.U32 R5, R12, 0x1f, RZ ;  /* 0x0000001f0c057819 */ /* 0x004fe200000006ff */
[----:B------:R-:W-:Y:S01]  /*3000*/  UIADD3 UR7, UPT, UPT, UR4, 0xe0, URZ ;  /* 0x000000e004077890 */ /* 0x000fe2000fffe0ff */
[----:B------:R2:W-:Y:S05]  /*3010*/  SYNCS.ARRIVE.TRANS64.RED.A1T0 RZ, [R4+URZ], RZ ;  /* 0x000000ff04ff79a7 */ /* 0x0005ea00081004ff */
[----:B------:R-:W-:Y:S01]  /*3020*/  IMAD.U32 R7, RZ, RZ, UR7 ;  /* 0x00000007ff077e24 */ /* 0x000fe2000f8e00ff */
[----:B------:R-:W3:Y:S04]  /*3030*/  SYNCS.PHASECHK.TRANS64.TRYWAIT P0, [UR4+0xf0], R5 ;  /* 0x0000f005ff0075a7 */ /* 0x000ee80008001104 */
[----:B------:R-:W-:Y:S01]  /*3040*/  PRMT R6, R0, 0x654, R7 ;  /* 0x0000065400067816 */ /* 0x000fe20000000007 */
[----:B--2---:R-:W-:Y:S01]  /*3050*/  @!P2 IMAD.MOV.U32 R4, RZ, RZ, 0x10 ;  /* 0x00000010ff04a424 */ /* 0x004fe200078e00ff */
[----:B---3--:R-:W-:Y:S06]  /*3060*/  @!P0 BRA `(.L_x_55) ;  /* 0x0000006c00a88947 */ /* 0x008fec0003800000 */
.L_x_166:
[----:B------:R-:W-:Y:S01]  /*3070*/  ULEA UR8, UR5, UR6, 0x4 ;  /* 0x0000000605087291 */ /* 0x000fe2000f8e20ff */
[----:B------:R-:W-:Y:S01]  /*3080*/  SEL R3, R6, R3, !P2 ;  /* 0x0000000306037207 */ /* 0x000fe20005000000 */
[----:B------:R-:W-:Y:S01]  /*3090*/  UIADD3 UR9, UPT, UPT, UR4, 0xe0, URZ ;  /* 0x000000e004097890 */ /* 0x000fe2000fffe0ff */
[----:B--2---:R-:W-:Y:S01]  /*30a0*/  LEA R2, R11, UR6, 0x3 ;  /* 0x000000060b027c11 */ /* 0x004fe2000f8e18ff */
[----:B------:R-:W-:Y:S01]  /*30b0*/  UIADD3 UR8, UPT, UPT, UR8, 0x170, URZ ;  /* 0x0000017008087890 */ /* 0x000fe2000fffe0ff */
[----:B------:R-:W-:Y:S01]  /*30c0*/  SHF.L.U32 R5, R10, 0x1f, RZ ;  /* 0x0000001f0a057819 */ /* 0x000fe200000006ff */
[----:B------:R2:W-:Y:S01]  /*30d0*/  @!P2 SYNCS.ARRIVE.TRANS64.RED RZ, [R3+URZ], R4 ;  /* 0x0000000403ffa9a7 */ /* 0x0005e200080004ff */
[----:B------:R-:W-:Y:S01]  /*30e0*/  UIADD3 UR4, UPT, UPT, UR5, 0x1, URZ ;  /* 0x0000000105047890 */ /* 0x000fe2000fffe0ff */
[----:B------:R-:W-:-:S03]  /*30f0*/  VIADD R8, R8, 0x1 ;  /* 0x0000000108087836 */ /* 0x000fc60000000000 */
[----:B------:R-:W-:Y:S02]  /*3100*/  UISETP.NE.AND UP0, UPT, UR4, 0x2, UPT ;  /* 0x000000020400788c */ /* 0x000fe4000bf05270 */
[----:B------:R-:W-:Y:S06]  /*3110*/  UGETNEXTWORKID.BROADCAST [UR8], [UR9] ;  /* 0x00000000080073ca */ /* 0x000fec0008000100 */
[----:B------:R-:W-:Y:S01]  /*3120*/  USEL UR7, URZ, 0x1, UP0 ;  /* 0x00000001ff077887 */ /* 0x000fe20008000000 */
[----:B------:R-:W-:Y:S01]  /*3130*/  ISETP.NE.AND P0, PT, R8, 0x2, PT ;  /* 0x000000020800780c */ /* 0x000fe20003f05270 */
[----:B------:R-:W-:Y:S01]  /*3140*/  USEL UR5, UR4, URZ, UP0 ;  /* 0x000000ff04057287 */ /* 0x000fe20008000000 */
[----:B------:R-:W3:Y:S03]  /*3150*/  SYNCS.PHASECHK.TRANS64.TRYWAIT P1, [R2+URZ+0xe0], R5 ;  /* 0x0000e005020075a7 */ /* 0x000ee600080211ff */
[----:B------:R-:W-:Y:S01]  /*3160*/  LOP3.LUT R12, R12, UR7, RZ, 0x3c, !PT ;  /* 0x000000070c0c7c12 */ /* 0x000fe2000f8e3cff */
[----:B--23--:R-:W-:Y:S07]  /*3170*/  @!P1 BRA `(.L_x_56) ;  /* 0x0000006c007c9947 */ /* 0x00cfee0003800000 */
.L_x_167:
[C---:B------:R-:W-:Y:S01]  /*3180*/  LEA R4, R11.reuse, UR6, 0x4 ;  /* 0x000000060b047c11 */ /* 0x040fe2000f8e20ff */
[----:B--2---:R-:W-:Y:S01]  /*3190*/  VIADD R2, R2, 0xf0 ;  /* 0x000000f002027836 */ /* 0x004fe20000000000 */
[----:B------:R-:W-:Y:S01]  /*31a0*/  SEL R8, R8, RZ, P0 ;  /* 0x000000ff08087207 */ /* 0x000fe20000000000 */
[----:B------:R-:W-:-:S03]  /*31b0*/  VIADD R11, R11, 0x1 ;  /* 0x000000010b0b7836 */ /* 0x000fc60000000000 */
[----:B------:R-:W2:Y:S01]  /*31c0*/  LDS.128 R4, [R4+0x170] ;  /* 0x0001700004047984 */ /* 0x000ea20000000c00 */
[----:B------:R-:W-:Y:S02]  /*31d0*/  PRMT R2, RZ, 0x654, R2 ;  /* 0x00000654ff027816 */ /* 0x000fe40000000002 */
[C---:B------:R-:W-:Y:S01]  /*31e0*/  ISETP.NE.AND P1, PT, R11.reuse, 0x2, PT ;  /* 0x000000020b00780c */ /* 0x040fe20003f25270 */
[----:B------:R-:W-:Y:S01]  /*31f0*/  @!PT LDS RZ, [RZ] ;  /* 0x00000000fffff984 */ /* 0x000fe20000000800 */
[----:B------:R-:W-:Y:S01]  /*3200*/  @!PT LDS RZ, [RZ] ;  /* 0x00000000fffff984 */ /* 0x000fe20000000800 */
[----:B------:R-:W-:Y:S01]  /*3210*/  @!PT LDS RZ, [RZ] ;  /* 0x00000000fffff984 */ /* 0x000fe20000000800 */
[----:B------:R-:W-:Y:S01]  /*3220*/  @!PT LDS RZ, [RZ] ;  /* 0x00000000fffff984 */ /* 0x000fe20000000800 */
[----:B------:R3:W-:Y:S06]  /*3230*/  MEMBAR.ALL.CTA ;  /* 0x0000000000007992 */ /* 0x0007ec0000008000 */
[----:B---3--:R-:W3:Y:S01]  /*3240*/  FENCE.VIEW.ASYNC.S ;  /* 0x00000000000073c6 */ /* 0x008ee20000000000 */
[----:B------:R-:W-:Y:S01]  /*3250*/  SEL R11, R11, RZ, P1 ;  /* 0x000000ff0b0b7207 */ /* 0x000fe20000800000 */
[----:B---3--:R3:W-:Y:S01]  /*3260*/  SYNCS.ARRIVE.TRANS64.RED.A1T0 RZ, [R2+URZ], RZ ;  /* 0x000000ff02ff79a7 */ /* 0x0087e200081004ff */
[----:B--2---:R-:W-:-:S02]  /*3270*/  LOP3.LUT P3, RZ, R6, 0x1, RZ, 0xc0, !PT ;  /* 0x0000000106ff7812 */ /* 0x004fc4000786c0ff */
[----:B------:R-:W-:-:S04]  /*3280*/  SEL R5, RZ, 0x1, P1 ;  /* 0x00000001ff057807 */ /* 0x000fc80000800000 */
[----:B------:R-:W-:Y:S02]  /*3290*/  LOP3.LUT R10, R10, R5, RZ, 0x3c, !PT ;  /* 0x000000050a0a7212 */ /* 0x000fe400078e3cff */
[----:B---3--:R-:W-:-:S04]  /*32a0*/  SEL R2, RZ, 0x1, P0 ;  /* 0x00000001ff027807 */ /* 0x008fc80000000000 */
[----:B------:R-:W-:Y:S01]  /*32b0*/  LOP3.LUT R9, R9, R2, RZ, 0x3c, !PT ;  /* 0x0000000209097212 */ /* 0x000fe200078e3cff */
[----:B------:R-:W-:Y:S06]  /*32c0*/  @P3 BRA `(.L_x_57) ;  /* 0xfffffffc002c3947 */ /* 0x000fec000383ffff */
[----:B------:R-:W-:Y:S01]  /*32d0*/  ULEA UR4, UR5, UR6, 0x3 ;  /* 0x0000000605047291 */ /* 0x000fe2000f8e18ff */
[----:B------:R-:W-:-:S08]  /*32e0*/  SHF.L.U32 R3, R12, 0x1f, RZ ;  /* 0x0000001f0c037819 */ /* 0x000fd000000006ff */
[----:B------:R-:W2:Y:S02]  /*32f0*/  SYNCS.PHASECHK.TRANS64 P0, [UR4+0xf0], R3 ;  /* 0x0000f003ff0075a7 */ /* 0x000ea40008001004 */
[----:B--2---:R-:W-:Y:S05]  /*3300*/  @P0 BRA `(.L_x_58) ;  /* 0x0000000000080947 */ /* 0x004fea0003800000 */
[----:B------:R-:W2:Y:S02]  /*3310*/  SYNCS.PHASECHK.TRANS64.TRYWAIT P0, [UR4+0xf0], R3 ;  /* 0x0000f003ff0075a7 */ /* 0x000ea40008001104 */
[----:B--2---:R-:W-:Y:S05]  /*3320*/  @!P0 BRA `(.L_x_59) ;  /* 0x0000006c00248947 */ /* 0x004fea0003800000 */
.L_x_58:
[----:B------:R-:W-:-:S04]  /*3330*/  UIADD3 UR7, UPT, UPT, UR5, 0x1, URZ ;  /* 0x0000000105077890 */ /* 0x000fc8000fffe0ff */
[----:B------:R-:W-:-:S04]  /*3340*/  UISETP.NE.AND UP0, UPT, UR7, 0x2, UPT ;  /* 0x000000020700788c */ /* 0x000fc8000bf05270 */
[----:B------:R-:W-:Y:S02]  /*3350*/  USEL UR8, URZ, 0x1, UP0 ;  /* 0x00000001ff087887 */ /* 0x000fe40008000000 */
[----:B------:R-:W-:-:S04]  /*3360*/  USEL UR7, UR7, URZ, UP0 ;  /* 0x000000ff07077287 */ /* 0x000fc80008000000 */
[----:B------:R-:W-:Y:S01]  /*3370*/  ULEA UR7, UR7, UR6, 0x3 ;  /* 0x0000000607077291 */ /* 0x000fe2000f8e18ff */
[----:B--2---:R-:W-:-:S04]  /*3380*/  LOP3.LUT R3, R12, UR8, RZ, 0x3c, !PT ;  /* 0x000000080c037c12 */ /* 0x004fc8000f8e3cff */
[----:B------:R-:W-:-:S04]  /*3390*/  SHF.L.U32 R0, R3, 0x1f, RZ ;  /* 0x0000001f03007819 */ /* 0x000fc800000006ff */
[----:B------:R-:W2:Y:S02]  /*33a0*/  SYNCS.PHASECHK.TRANS64 P0, [UR7+0xf0], R0 ;  /* 0x0000f000ff0075a7 */ /* 0x000ea40008001007 */
[----:B-12---:R-:W-:Y:S05]  /*33b0*/  @P0 EXIT ;  /* 0x000000000000094d */ /* 0x006fea0003800000 */
[----:B------:R-:W-:Y:S02]  /*33c0*/  SHF.L.U32 R3, R3, 0x1f, RZ ;  /* 0x0000001f03037819 */ /* 0x000fe400000006ff */
[----:B------:R-:W-:-:S07]  /*33d0*/  MOV R0, UR7 ;  /* 0x0000000700007c02 */ /* 0x000fce0008000f00 */
.L_x_60:
[----:B-1----:R1:W2:Y:S02]  /*33e0*/  SYNCS.PHASECHK.TRANS64.TRYWAIT P0, [R0+URZ+0xf0], R3 ;  /* 0x0000f003000075a7 */ /* 0x0022a400080011ff */
[----:B--2---:R-:W-:Y:S05]  /*33f0*/  @!P0 NANOSLEEP.SYNCS 0x989680 ;  /* 0x009896800000895d */ /* 0x004fea0003900000 */
[----:B------:R-:W2:Y:S02]  /*3400*/  @!P0 SYNCS.PHASECHK.TRANS64 P0, [R0+URZ+0xf0], R3 ;  /* 0x0000f003000085a7 */ /* 0x000ea400080010ff */
[----:B--2---:R-:W-:Y:S05]  /*3410*/  @P0 EXIT ;  /* 0x000000000000094d */ /* 0x004fea0003800000 */
[----:B------:R-:W-:Y:S05]  /*3420*/  BRA `(.L_x_60) ;  /* 0xfffffffc00ec7947 */ /* 0x000fea000383ffff */
.L_x_53:
[----:B------:R-:W-:Y:S05]  /*3430*/  BRA.U UP4, `(.L_x_61) ;  /* 0x0000000d04a07547 */ /* 0x000fea000b800000 */
[----:B------:R-:W2:Y:S01]  /*3440*/  S2UR UR7, SR_CgaCtaId ;  /* 0x00000000000779c3 */ /* 0x000ea20000008800 */
[----:B------:R-:W-:Y:S01]  /*3450*/  UMOV UR4, 0x40 ;  /* 0x0000004000047882 */ /* 0x000fe20000000000 */
[----:B------:R-:W-:Y:S01]  /*3460*/  NOP ;  /* 0x0000000000007918 */ /* 0x000fe20000000000 */
[----:B------:R-:W-:Y:S01]  /*3470*/  UMOV UR6, 0x400 ;  /* 0x0000040000067882 */ /* 0x000fe20000000000 */
[----:B--2---:R-:W-:Y:S02]  /*3480*/  ULEA UR5, UR7, UR4, 0x18 ;  /* 0x0000000407057291 */ /* 0x004fe4000f8ec0ff */
[----:B------:R-:W-:-:S07]  /*3490*/  ULEA UR6, UR7, UR6, 0x18 ;  /* 0x0000000607067291 */ /* 0x000fce000f8ec0ff */
[----:B------:R-:W2:Y:S02]  /*34a0*/  LDS.U8 R0, [UR5+0x1c] ;  /* 0x00001c05ff007984 */ /* 0x000ea40008000000 */
[----:B--2---:R-:W-:-:S13]  /*34b0*/  ISETP.NE.AND P0, PT, R0, RZ, PT ;  /* 0x000000ff0000720c */ /* 0x004fda0003f05270 */
[----:B------:R-:W-:Y:S05]  /*34c0*/  @P0 BRA `(.L_x_62) ;  /* 0x0000000000580947 */ /* 0x000fea0003800000 */
[----:B------:R-:W-:-:S13]  /*34d0*/  ELECT P0, URZ, PT ;  /* 0x0000000000ff782f */ /* 0x000fda0003800000 */
[----:B------:R-:W-:Y:S05]  /*34e0*/  @!P0 BRA `(.L_x_63) ;  /* 0x0000000000608947 */ /* 0x000fea0003800000 */
[----:B------:R-:W-:Y:S01]  /*34f0*/  UMOV UR4, 0x10 ;  /* 0x0000001000047882 */ /* 0x000fe20000000000 */
[----:B------:R-:W-:Y:S01]  /*3500*/  HFMA2 R0, -RZ, RZ, 0, 5.9604644775390625e-08 ;  /* 0x00000001ff007431 */ /* 0x000fe200000001ff */
[----:B------:R-:W-:-:S03]  /*3510*/  MOV R3, 0xffff ;  /* 0x0000ffff00037802 */ /* 0x000fc60000000f00 */
[----:B------:R-:W-:Y:S04]  /*3520*/  DEPBAR.LE SB2, 0x36 ;  /* 0x0000ad800000791a */ /* 0x000fe80000000000 */
[----:B------:R-:W2:Y:S02]  /*3530*/  UTCATOMSWS.FIND_AND_SET.ALIGN UP0, UR4, UR4 ;  /* 0x00000004000475e3 */ /* 0x000ea40008000800 */
[----:B--2---:R-:W-:Y:S01]  /*3540*/  MOV R4, UR4 ;  /* 0x0000000400047c02 */ /* 0x004fe20008000f00 */
[----:B------:R-:W-:Y:S06]  /*3550*/  BRA.U UP0, `(.L_x_64) ;  /* 0x0000000100187547 */ /* 0x000fec000b800000 */
.L_x_65:
[----:B------:R-:W-:Y:S05]  /*3560*/  NANOSLEEP 0x64 ;  /* 0x000000640000795d */ /* 0x000fea0003800000 */
[----:B------:R-:W-:-:S05]  /*3570*/  UMOV UR4, 0x10 ;  /* 0x0000001000047882 */ /* 0x000fca0000000000 */
[----:B------:R-:W-:Y:S04]  /*3580*/  DEPBAR.LE SB2, 0x36 ;  /* 0x0000ad800000791a */ /* 0x000fe80000000000 */
[----:B------:R-:W2:Y:S02]  /*3590*/  UTCATOMSWS.FIND_AND_SET.ALIGN UP0, UR4, UR4 ;  /* 0x00000004000475e3 */ /* 0x000ea40008000800 */
[----:B--2---:R-:W-:Y:S01]  /*35a0*/  MOV R4, UR4 ;  /* 0x0000000400047c02 */ /* 0x004fe20008000f00 */
[----:B------:R-:W-:Y:S05]  /*35b0*/  BRA.U !UP0, `(.L_x_65) ;  /* 0xfffffffd08e87547 */ /* 0x000fea000b83ffff */
.L_x_64:
[-C--:B------:R-:W-:Y:S02]  /*35c0*/  SHF.L.U32 R3, R3, R4.reuse, RZ ;  /* 0x0000000403037219 */ /* 0x080fe400000006ff */
[----:B------:R-:W-:Y:S01]  /*35d0*/  SHF.L.U32 R0, R0, R4, RZ ;  /* 0x0000000400007219 */ /* 0x000fe200000006ff */
[----:B------:R-:W-:Y:S02]  /*35e0*/  IMAD.SHL.U32 R4, R4, 0x20, RZ ;  /* 0x0000002004047824 */ /* 0x000fe400078e00ff */
[----:B------:R2:W-:Y:S04]  /*35f0*/  ATOMS.OR RZ, [UR5+0x14], R3 ;  /* 0x00001403ffff798c */ /* 0x0005e8000b000005 */
[----:B------:R2:W-:Y:S04]  /*3600*/  ATOMS.OR RZ, [UR5+0x18], R0 ;  /* 0x00001800ffff798c */ /* 0x0005e8000b000005 */
[----:B------:R2:W-:Y:S01]  /*3610*/  STS [UR6+0x190], R4 ;  /* 0x00019004ff007988 */ /* 0x0005e20008000806 */
[----:B------:R-:W-:Y:S05]  /*3620*/  BRA `(.L_x_63) ;  /* 0x0000000000107947 */ /* 0x000fea0003800000 */
.L_x_62:
[----:B------:R-:W-:Y:S02]  /*3630*/  MOV R0, 0xffffffff ;  /* 0xffffffff00007802 */ /* 0x000fe40000000f00 */
[----:B------:R-:W-:-:S03]  /*3640*/  MOV R4, 0x3670 ;  /* 0x0000367000047802 */ /* 0x000fc60000000f00 */
[----:B------:R2:W-:Y:S04]  /*3650*/  STS [UR6+0x190], R0 ;  /* 0x00019000ff007988 */ /* 0x0005e80008000806 */
[----:B-12--5:R-:W-:Y:S05]  /*3660*/  CALL.REL.NOINC `($__internal_1_$__cuda_sm10x_tcgen05_guardrail_trap_phase_invalid_during_alloc) ;  /* 0x00000070006c7944 */ /* 0x026fea0003c00000 */
.L_x_63:
[----:B------:R-:W-:Y:S05]  /*3670*/  WARPSYNC.ALL ;  /* 0x0000000000007948 */ /* 0x000fea0003800000 */
[----:B------:R-:W3:Y:S01]  /*3680*/  S2UR UR4, SR_CgaCtaId ;  /* 0x00000000000479c3 */ /* 0x000ee20000008800 */
[----:B------:R-:W-:Y:S01]  /*3690*/  UMOV UR17, 0x400 ;  /* 0x0000040000117882 */ /* 0x000fe20000000000 */
[----:B------:R-:W-:-:S06]  /*36a0*/  NOP ;  /* 0x0000000000007918 */ /* 0x000fcc0000000000 */
[----:B------:R-:W-:Y:S06]  /*36b0*/  BAR.ARV 0x6, 0xa0 ;  /* 0x0182800000007b1d */ /* 0x000fec0000002000 */
[----:B------:R-:W4:Y:S01]  /*36c0*/  LDCU UR5, c[0x0][0x38c] ;  /* 0x00007180ff0577ac */ /* 0x000f220008000800 */
[----:B------:R-:W-:Y:S01]  /*36d0*/  LOP3.LUT R2, R2, 0xffff, RZ, 0xc0, !PT ;  /* 0x0000ffff02027812 */ /* 0x000fe200078ec0ff */
[----:B------:R-:W-:Y:S01]  /*36e0*/  IMAD.MOV.U32 R11, RZ, RZ, 0x1 ;  /* 0x00000001ff0b7424 */ /* 0x000fe200078e00ff */
[----:B------:R-:W-:Y:S01]  /*36f0*/  CS2R R8, SRZ ;  /* 0x0000000000087805 */ /* 0x000fe2000001ff00 */
[----:B------:R-:W1:Y:S01]  /*3700*/  LDCU UR8, c[0x0][0x38c] ;  /* 0x00007180ff0877ac */ /* 0x000e620008000800 */
[----:B------:R-:W-:Y:S01]  /*3710*/  R2UR UR19, R2 ;  /* 0x00000000021372ca */ /* 0x000fe200000e0000 */
[----:B------:R-:W-:Y:S01]  /*3720*/  IMAD.MOV.U32 R10, RZ, RZ, RZ ;  /* 0x000000ffff0a7224 */ /* 0x000fe200078e00ff */
[----:B------:R-:W-:Y:S01]  /*3730*/  UMOV UR22, URZ ;  /* 0x000000ff00167c82 */ /* 0x000fe20008000000 */
[----:B------:R-:W-:Y:S01]  /*3740*/  UMOV UR14, URZ ;  /* 0x000000ff000e7c82 */ /* 0x000fe20008000000 */
[----:B---3--:R-:W-:Y:S01]  /*3750*/  ULEA UR17, UR4, UR17, 0x18 ;  /* 0x0000001104117291 */ /* 0x008fe2000f8ec0ff */
[----:B------:R-:W-:Y:S01]  /*3760*/  UMOV UR26, 0x0 ;  /* 0x00000000001a7882 */ /* 0x000fe20000000000 */
[----:B------:R-:W-:-:S02]  /*3770*/  UMOV UR27, 0x4400490 ;  /* 0x04400490001b7882 */ /* 0x000fc40000000000 */
[----:B------:R-:W-:Y:S02]  /*3780*/  UIADD3 UR6, UPT, UPT, UR17, 0x8800, URZ ;  /* 0x0000880011067890 */ /* 0x000fe4000fffe0ff */
[----:B------:R-:W-:Y:S02]  /*3790*/  UIADD3 UR7, UPT, UPT, UR17, 0x11800, URZ ;  /* 0x0001180011077890 */ /* 0x000fe4000fffe0ff */
[----:B----4-:R-:W-:Y:S01]  /*37a0*/  UIADD3 UR5, UPT, UPT, UR5, 0x1f, URZ ;  /* 0x0000001f05057890 */ /* 0x010fe2000fffe0ff */
[----:B--2---:R-:W2:Y:S01]  /*37b0*/  LDS R0, [UR17+0x190] ;  /* 0x00019011ff007984 */ /* 0x004ea20008000800 */
[----:B------:R-:W-:Y:S02]  /*37c0*/  USHF.R.U32.HI UR6, URZ, 0x4, UR6 ;  /* 0x00000004ff067899 */ /* 0x000fe40008011606 */
[----:B------:R-:W-:Y:S02]  /*37d0*/  USHF.R.S32.HI UR4, URZ, 0x1f, UR5 ;  /* 0x0000001fff047899 */ /* 0x000fe40008011405 */
[----:B------:R-:W-:-:S02]  /*37e0*/  ULOP3.LUT UR6, UR6, 0x3fff, URZ, 0xc0, !UPT ;  /* 0x00003fff06067892 */ /* 0x000fc4000f8ec0ff */
[----:B------:R-:W-:Y:S02]  /*37f0*/  ULEA.HI UR4, UR4, UR5, URZ, 0x5 ;  /* 0x0000000504047291 */ /* 0x000fe4000f8f28ff */
[----:B------:R-:W-:Y:S02]  /*3800*/  USHF.R.U32.HI UR5, URZ, 0x4, UR7 ;  /* 0x00000004ff057899 */ /* 0x000fe40008011607 */
[----:B------:R-:W-:Y:S02]  /*3810*/  USHF.R.S32.HI UR28, URZ, 0x5, UR4 ;  /* 0x00000005ff1c7899 */ /* 0x000fe40008011404 */
[----:B------:R-:W-:Y:S02]  /*3820*/  ULOP3.LUT UR5, UR5, 0x3fff, URZ, 0xc0, !UPT ;  /* 0x00003fff05057892 */ /* 0x000fe4000f8ec0ff */
[----:B------:R-:W-:Y:S02]  /*3830*/  UISETP.LT.AND UP0, UPT, UR28, 0x1, UPT ;  /* 0x000000011c00788c */ /* 0x000fe4000bf01270 */
[----:B------:R-:W-:-:S02]  /*3840*/  ULOP3.LUT UR20, UR6, 0x10000, URZ, 0xfc, !UPT ;  /* 0x0001000006147892 */ /* 0x000fc4000f8efcff */
[----:B------:R-:W-:Y:S02]  /*3850*/  USEL UR29, UR28, 0x1, !UP0 ;  /* 0x000000011c1d7887 */ /* 0x000fe4000c000000 */
[----:B------:R-:W-:Y:S02]  /*3860*/  ULOP3.LUT UR21, UR5, 0x10000, URZ, 0xfc, !UPT ;  /* 0x0001000005157892 */ /* 0x000fe4000f8efcff */
[----:B------:R-:W-:Y:S02]  /*3870*/  UIADD3 UR29, UPT, UPT, -UR29, URZ, URZ ;  /* 0x000000ff1d1d7290 */ /* 0x000fe4000fffe1ff */
[----:B-1----:R-:W-:Y:S01]  /*3880*/  UISETP.GE.AND UP4, UPT, UR8, 0x1, UPT ;  /* 0x000000010800788c */ /* 0x002fe2000bf86270 */
[----:B------:R-:W-:Y:S01]  /*3890*/  UMOV UR24, 0x0 ;  /* 0x0000000000187882 */ /* 0x000fe20000000000 */
[----:B------:R-:W-:Y:S01]  /*38a0*/  UMOV UR25, 0x4400490 ;  /* 0x0440049000197882 */ /* 0x000fe20000000000 */
[----:B--2---:R-:W-:-:S15]  /*38b0*/  R2UR UR30, R0 ;  /* 0x00000000001e72ca */ /* 0x004fde00000e0000 */
.L_x_72:
[----:B------:R-:W-:Y:S02]  /*38c0*/  LEA R0, R10, UR17, 0x3 ;  /* 0x000000110a007c11 */ /* 0x000fe4000f8e18ff */
[----:B------:R-:W-:Y:S02]  /*38d0*/  SHF.L.U32 R5, R9, 0x1f, RZ ;  /* 0x0000001f09057819 */ /* 0x000fe400000006ff */
[----:B------:R-:W-:Y:S01]  /*38e0*/  PLOP3.LUT P0, PT, PT, PT, UP4, 0x80, 0x8 ;  /* 0x000000000008781c */ /* 0x000fe20003f0f048 */
[----:B------:R-:W-:Y:S01]  /*38f0*/  VIADD R3, R0, 0xf0 ;  /* 0x000000f000037836 */ /* 0x000fe20000000000 */
[----:B-1----:R-:W1:Y:S02]  /*3900*/  SYNCS.PHASECHK.TRANS64.TRYWAIT P1, [R0+URZ+0xe0], R5 ;  /* 0x0000e005000075a7 */ /* 0x002e6400080211ff */
[----:B-1-3--:R-:W-:Y:S09]  /*3910*/  @!P1 BRA `(.L_x_66) ;  /* 0x0000006400c09947 */ /* 0x00aff20003800000 */
.L_x_169:
[----:B------:R-:W-:Y:S01]  /*3920*/  LEA R4, R10, UR17, 0x4 ;  /* 0x000000110a047c11 */ /* 0x000fe2000f8e20ff */
[----:B------:R-:W-:Y:S01]  /*3930*/  @UP4 ULEA UR4, UR14, UR17, 0x3 ;  /* 0x000000110e044291 */ /* 0x000fe2000f8e18ff */
[----:B------:R-:W-:Y:S01]  /*3940*/  PLOP3.LUT P2, PT, PT, PT, PT, 0x80, 0x8 ;  /* 0x000000000008781c */ /* 0x000fe20003f4f070 */
[----:B------:R-:W-:Y:S01]  /*3950*/  ULEA UR23, UR22, UR17, 0x3 ;  /* 0x0000001116177291 */ /* 0x000fe2000f8e18ff */
[----:B------:R-:W-:Y:S02]  /*3960*/  PRMT R3, RZ, 0x654, R3 ;  /* 0x00000654ff037816 */ /* 0x000fe40000000003 */
[----:B-1----:R-:W1:Y:S01]  /*3970*/  LDS.128 R4, [R4+0x170] ;  /* 0x0001700004047984 */ /* 0x002e620000000c00 */
[----:B------:R-:W-:Y:S02]  /*3980*/  @P0 SHF.L.U32 R2, R8, 0x1f, RZ ;  /* 0x0000001f08020819 */ /* 0x000fe400000006ff */
[----:B------:R-:W-:Y:S01]  /*3990*/  SHF.L.U32 R0, R11, 0x1f, RZ ;  /* 0x0000001f0b007819 */ /* 0x000fe200000006ff */
[----:B------:R-:W-:Y:S01]  /*39a0*/  @!PT LDS RZ, [RZ] ;  /* 0x00000000fffff984 */ /* 0x000fe20000000800 */
[----:B------:R-:W-:Y:S01]  /*39b0*/  @!PT LDS RZ, [RZ] ;  /* 0x00000000fffff984 */ /* 0x000fe20000000800 */
[----:B------:R-:W-:Y:S01]  /*39c0*/  @!PT LDS RZ, [RZ] ;  /* 0x00000000fffff984 */ /* 0x000fe20000000800 */
[----:B------:R-:W-:Y:S01]  /*39d0*/  @!PT LDS RZ, [RZ] ;  /* 0x00000000fffff984 */ /* 0x000fe20000000800 */
[----:B------:R2:W-:Y:S06]  /*39e0*/  MEMBAR.ALL.CTA ;  /* 0x0000000000007992 */ /* 0x0005ec0000008000 */
[----:B--2---:R-:W2:Y:S02]  /*39f0*/  FENCE.VIEW.ASYNC.S ;  /* 0x00000000000073c6 */ /* 0x004ea40000000000 */
[----:B--2---:R2:W-:Y:S01]  /*3a00*/  SYNCS.ARRIVE.TRANS64.RED.A1T0 RZ, [R3+URZ], RZ ;  /* 0x000000ff03ff79a7 */ /* 0x0045e200081004ff */
[----:B------:R2:W3:Y:S01]  /*3a10*/  @P0 SYNCS.PHASECHK.TRANS64.TRYWAIT P2, [UR4], R2 ;  /* 0x00000002ff0005a7 */ /* 0x0004e20008041104 */
[----:B------:R-:W-:Y:S01]  /*3a20*/  ULEA.HI UR4, UR22, UR22, URZ, 0x1 ;  /* 0x0000001616047291 */ /* 0x000fe2000f8f08ff */
[----:B-1----:R-:W-:-:S03]  /*3a30*/  LOP3.LUT P1, RZ, R6, 0x1, RZ, 0xc0, !PT ;  /* 0x0000000106ff7812 */ /* 0x002fc6000782c0ff */
[----:B------:R-:W-:Y:S02]  /*3a40*/  USHF.L.U32 UR18, UR4, 0x7, URZ ;  /* 0x0000000704127899 */ /* 0x000fe400080006ff */
[----:B------:R-:W-:Y:S02]  /*3a50*/  ULOP3.LUT UR4, UR4, 0xffe, URZ, 0xc0, !UPT ;  /* 0x00000ffe04047892 */ /* 0x000fe4000f8ec0ff */
[----:B------:R-:W-:Y:S02]  /*3a60*/  ULOP3.LUT UR18, UR18, 0xffffff00, URZ, 0xc0, !UPT ;  /* 0xffffff0012127892 */ /* 0x000fe4000f8ec0ff */
[----:B------:R-:W-:Y:S02]  /*3a70*/  UIADD3 UR4, UPT, UPT, -UR4, UR22, URZ ;  /* 0x0000001604047290 */ /* 0x000fe4000fffe1ff */
[----:B------:R-:W-:Y:S01]  /*3a80*/  UIADD3 UR18, UPT, UPT, UR30, UR18, URZ ;  /* 0x000000121e127290 */ /* 0x000fe2000fffe0ff */
[----:B------:R-:W1:Y:S03]  /*3a90*/  SYNCS.PHASECHK.TRANS64.TRYWAIT P0, [UR23+0x120], R0 ;  /* 0x00012000ff0075a7 */ /* 0x000e660008001117 */
[----:B------:R-:W-:Y:S01]  /*3aa0*/  ULEA UR18, UR4, UR18, 0x14 ;  /* 0x0000001204127291 */ /* 0x000fe2000f8ea0ff */
[----:B-123--:R-:W-:Y:S11]  /*3ab0*/  @!P0 BRA `(.L_x_67) ;  /* 0x00000064006c8947 */ /* 0x00eff60003800000 */
.L_x_171:
[----:B------:R-:W-:Y:S01]  /*3ac0*/  IADD3 R10, PT, PT, R10, 0x1, RZ ;  /* 0x000000010a0a7810 */ /* 0x000fe20007ffe0ff */
[----:B------:R-:W-:Y:S06]  /*3ad0*/  BRA.U !UP4, `(.L_x_68) ;  /* 0x000000010c987547 */ /* 0x000fec000b800000 */
[----:B------:R-:W-:Y:S01]  /*3ae0*/  UPLOP3.LUT UP2, UPT, UPT, UPT, UPT, 0x40, 0x4 ;  /* 0x000000000004789c */ /* 0x000fe20003f4e870 */
[----:B------:R-:W-:Y:S01]  /*3af0*/  UMOV UR16, UR29 ;  /* 0x0000001d00107c82 */ /* 0x000fe20008000000 */
[----:B------:R-:W-:Y:S01]  /*3b00*/  UMOV UR15, UR28 ;  /* 0x0000001c000f7c82 */ /* 0x000fe20008000000 */
[----:B------:R-:W-:-:S08]  /*3b10*/  UMOV UR6, UR14 ;  /* 0x0000000e00067c82 */ /* 0x000fd00008000000 */
.L_x_71:
[----:B------:R-:W-:Y:S02]  /*3b20*/  UIADD3 UR16, UPT, UPT, UR16, 0x1, URZ ;  /* 0x0000000110107890 */ /* 0x000fe4000fffe0ff */
[----:B--2---:R-:W-:Y:S02]  /*3b30*/  ULEA UR5, UR6, UR17, 0x3 ;  /* 0x0000001106057291 */ /* 0x004fe4000f8e18ff */
[----:B------:R-:W-:Y:S01]  /*3b40*/  UISETP.NE.AND UP3, UPT, UR16, URZ, UPT ;  /* 0x000000ff1000728c */ /* 0x000fe2000bf65270 */
[----:B---3--:R-:W-:Y:S10]  /*3b50*/  @P2 BRA `(.L_x_69) ;  /* 0x00000000000c2947 */ /* 0x008ff40003800000 */
[----:B-1----:R-:W-:Y:S04]  /*3b60*/  SHF.L.U32 R3, R8, 0x1f, RZ ;  /* 0x0000001f08037819 */ /* 0x002fe800000006ff */
[----:B------:R-:W1:Y:S02]  /*3b70*/  SYNCS.PHASECHK.TRANS64.TRYWAIT P0, [UR5], R3 ;  /* 0x00000003ff0075a7 */ /* 0x000e640008001105 */
[----:B-1----:R-:W-:Y:S05]  /*3b80*/  @!P0 BRA `(.L_x_70) ;  /* 0x0000006400508947 */ /* 0x002fea0003800000 */
.L_x_69:
[----:B------:R-:W-:Y:S01]  /*3b90*/  UISETP.NE.AND UP0, UPT, UR15, 0x1, UPT ;  /* 0x000000010f00788c */ /* 0x000fe2000bf05270 */
[----:B------:R-:W-:Y:S01]  /*3ba0*/  PLOP3.LUT P2, PT, PT, PT, PT, 0x80, 0x8 ;  /* 0x000000000008781c */ /* 0x000fe20003f4f070 */
[----:B------:R-:W-:Y:S02]  /*3bb0*/  UIADD3 UR4, UPT, UPT, UR6, 0x1, URZ ;  /* 0x0000000106047890 */ /* 0x000fe4000fffe0ff */
[----:B------:R-:W-:Y:S02]  /*3bc0*/  ULEA UR12, UR6, UR21, 0xa ;  /* 0x00000015060c7291 */ /* 0x000fe4000f8e50ff */
[----:B------:R-:W-:Y:S01]  /*3bd0*/  UISETP.NE.AND UP1, UPT, UR4, 0x9, UPT ;  /* 0x000000090400788c */ /* 0x000fe2000bf25270 */
[----:B------:R-:W-:Y:S01]  /*3be0*/  PLOP3.LUT P0, PT, PT, PT, UP0, 0x80, 0x8 ;  /* 0x000000000008781c */ /* 0x000fe20003f0f008 */
[----:B------:R-:W-:Y:S02]  /*3bf0*/  UIADD3 UR10, UPT, UPT, UR12, 0x2, URZ ;  /* 0x000000020c0a7890 */ /* 0x000fe4000fffe0ff */
[----:B------:R-:W-:Y:S02]  /*3c00*/  USEL UR7, URZ, 0x1, UP1 ;  /* 0x00000001ff077887 */ /* 0x000fe40008800000 */
[----:B------:R-:W-:Y:S02]  /*3c10*/  USEL UR14, UR4, URZ, UP1 ;  /* 0x000000ff040e7287 */ /* 0x000fe40008800000 */
[----:B------:R-:W-:Y:S02]  /*3c20*/  UIADD3 UR15, UPT, UPT, UR15, -0x1, URZ ;  /* 0xffffffff0f0f7890 */ /* 0x000fe4000fffe0ff */
[----:B------:R-:W-:Y:S01]  /*3c30*/  @UP0 ULEA UR4, UR14, UR17, 0x3 ;  /* 0x000000110e040291 */ /* 0x000fe2000f8e18ff */
[----:B------:R-:W-:Y:S01]  /*3c40*/  LOP3.LUT R8, R8, UR7, RZ, 0x3c, !PT ;  /* 0x0000000708087c12 */ /* 0x000fe2000f8e3cff */
[----:B------:R-:W-:Y:S01]  /*3c50*/  UIADD3 UR7, UPT, UPT, UR5, 0x48, URZ ;  /* 0x0000004805077890 */ /* 0x000fe2000fffe0ff */
[----:B------:R-:W-:Y:S02]  /*3c60*/  UMOV UR13, 0x80004020 ;  /* 0x80004020000d7882 */ /* 0x000fe40000000000 */
[----:B-1----:R-:W-:Y:S01]  /*3c70*/  @P0 SHF.L.U32 R0, R8, 0x1f, RZ ;  /* 0x0000001f08000819 */ /* 0x002fe200000006ff */
[----:B------:R-:W-:Y:S01]  /*3c80*/  UMOV UR5, 0x80004020 ;  /* 0x8000402000057882 */ /* 0x000fe20000000000 */
[----:B------:R-:W-:Y:S01]  /*3c90*/  UMOV UR11, 0x80004020 ;  /* 0x80004020000b7882 */ /* 0x000fe20000000000 */
[----:B------:R-:W-:Y:S01]  /*3ca0*/  UMOV UR9, 0x80004020 ;  /* 0x8000402000097882 */ /* 0x000fe20000000000 */
[----:B------:R2:W3:Y:S01]  /*3cb0*/  @P0 SYNCS.PHASECHK.TRANS64.TRYWAIT P2, [UR4], R0 ;  /* 0x00000000ff0005a7 */ /* 0x0004e20008041104 */
[----:B------:R-:W-:Y:S03]  /*3cc0*/  ULEA UR4, UR6, UR20, 0x8 ;  /* 0x0000001406047291 */ /* 0x000fe6000f8e40ff */
[----:B------:R-:W-:Y:S01]  /*3cd0*/  UMOV UR6, UR14 ;  /* 0x0000000e00067c82 */ /* 0x000fe20008000000 */
[----:B------:R-:W-:Y:S05]  /*3ce0*/  UIADD3 UR8, UPT, UPT, UR4, 0x2, URZ ;  /* 0x0000000204087890 */ /* 0x000fea000fffe0ff */
[----:B------:R2:W-:Y:S01]  /*3cf0*/  UTCHMMA gdesc[UR4], gdesc[UR12], tmem[UR18], tmem[UR26], idesc[UR27], UP2 ;  /* 0x00ff1a0c040075ea */ /* 0x0005e20009000012 */
[----:B------:R-:W-:Y:S03]  /*3d00*/  UPLOP3.LUT UP2, UPT, UPT, UPT, UPT, 0x80, 0x8 ;  /* 0x000000000008789c */ /* 0x000fe60003f4f070 */
[----:B------:R2:W-:Y:S01]  /*3d10*/  UTCHMMA gdesc[UR8], gdesc[UR10], tmem[UR18], tmem[UR24], idesc[UR25], UPT ;  /* 0x00ff180a080075ea */ /* 0x0005e2000b800012 */
[----:B------:R2:W-:Y:S01]  /*3d20*/  UTCBAR.MULTICAST [UR7], URZ, UR19 ;  /* 0x000000ff070073e9 */ /* 0x0005e20008000813 */
[----:B------:R-:W-:Y:S06]  /*3d30*/  BRA.U UP3, `(.L_x_71) ;  /* 0xfffffffd03787547 */ /* 0x000fec000b83ffff */
.L_x_68:
[----:B--2---:R-:W-:Y:S01]  /*3d40*/  UIADD3 UR4, UPT, UPT, UR22, 0x1, URZ ;  /* 0x0000000116047890 */ /* 0x004fe2000fffe0ff */
[C---:B------:R-:W-:Y:S01]  /*3d50*/  ISETP.NE.AND P0, PT, R10.reuse, 0x2, PT ;  /* 0x000000020a00780c */ /* 0x040fe20003f05270 */
[----:B------:R-:W-:Y:S02]  /*3d60*/  UIADD3 UR5, UPT, UPT, UR23, 0x100, URZ ;  /* 0x0000010017057890 */ /* 0x000fe4000fffe0ff */
[----:B------:R-:W-:Y:S01]  /*3d70*/  UISETP.NE.AND UP0, UPT, UR4, 0x4, UPT ;  /* 0x000000040400788c */ /* 0x000fe2000bf05270 */
[----:B-1----:R-:W-:Y:S02]  /*3d80*/  SEL R0, RZ, 0x1, P0 ;  /* 0x00000001ff007807 */ /* 0x002fe40000000000 */
[----:B------:R-:W-:Y:S01]  /*3d90*/  SEL R10, R10, RZ, P0 ;  /* 0x000000ff0a0a7207 */ /* 0x000fe20000000000 */
[----:B------:R-:W-:Y:S01]  /*3da0*/  USEL UR6, URZ, 0x1, UP0 ;  /* 0x00000001ff067887 */ /* 0x000fe20008000000 */
[----:B------:R-:W-:Y:S01]  /*3db0*/  LOP3.LUT R9, R9, R0, RZ, 0x3c, !PT ;  /* 0x0000000009097212 */ /* 0x000fe200078e3cff */
[----:B------:R-:W-:Y:S01]  /*3dc0*/  USEL UR22, UR4, URZ, UP0 ;  /* 0x000000ff04167287 */ /* 0x000fe20008000000 */
[----:B------:R1:W-:Y:S03]  /*3dd0*/  UTCBAR [UR5], URZ ;  /* 0x000000ff050073e9 */ /* 0x0003e600080000ff */
[----:B------:R-:W-:Y:S01]  /*3de0*/  LOP3.LUT R11, R11, UR6, RZ, 0x3c, !PT ;  /* 0x000000060b0b7c12 */ /* 0x000fe2000f8e3cff */
[----:B------:R-:W-:Y:S07]  /*3df0*/  @P1 BRA `(.L_x_72) ;  /* 0xfffffff800b01947 */ /* 0x000fee000383ffff */
[----:B------:R-:W2:Y:S01]  /*3e00*/  S2UR UR8, SR_CgaCtaId ;  /* 0x00000000000879c3 */ /* 0x000ea20000008800 */
[----:B------:R-:W-:Y:S01]  /*3e10*/  ELECT P0, URZ, PT ;  /* 0x0000000000ff782f */ /* 0x000fe20003800000 */
[----:B------:R-:W-:Y:S01]  /*3e20*/  IMAD.MOV.U32 R0, RZ, RZ, 0x1 ;  /* 0x00000001ff007424 */ /* 0x000fe200078e00ff */
[----:B------:R-:W-:Y:S01]  /*3e30*/  UIADD3 UR17, UPT, UPT, UR17, 0x120, URZ ;  /* 0x0000012011117890 */ /* 0x000fe2000fffe0ff */
[----:B------:R-:W-:Y:S01]  /*3e40*/  SHF.L.U32 R3, R11, 0x1f, RZ ;  /* 0x0000001f0b037819 */ /* 0x000fe200000006ff */
[----:B------:R-:W-:-:S03]  /*3e50*/  UMOV UR4, 0x40 ;  /* 0x0000004000047882 */ /* 0x000fc60000000000 */
[----:B------:R-:W-:Y:S01]  /*3e60*/  UVIRTCOUNT.DEALLOC.SMPOOL 0x80 ;  /* 0x000000800000784c */ /* 0x000fe20000000000 */
[----:B--2---:R-:W-:Y:S02]  /*3e70*/  ULEA UR8, UR8, UR4, 0x18 ;  /* 0x0000000408087291 */ /* 0x004fe4000f8ec0ff */
[----:B------:R-:W-:-:S07]  /*3e80*/  ULEA UR4, UR22, UR17, 0x3 ;  /* 0x0000001116047291 */ /* 0x000fce000f8e18ff */
[----:B------:R2:W-:Y:S02]  /*3e90*/  @P0 STS.U8 [UR8+0x1c], R0 ;  /* 0x00001c00ff000988 */ /* 0x0005e40008000008 */
[----:B------:R-:W4:Y:S02]  /*3ea0*/  SYNCS.PHASECHK.TRANS64.TRYWAIT P0, [UR4], R3 ;  /* 0x00000003ff0075a7 */ /* 0x000f240008001104 */
[----:B--2-4-:R-:W-:Y:S05]  /*3eb0*/  @!P0 BRA `(.L_x_73) ;  /* 0x00000060009c8947 */ /* 0x014fea0003800000 */
.L_x_174:
[----:B------:R-:W-:-:S04]  /*3ec0*/  UIADD3 UR4, UPT, UPT, UR22, 0x1, URZ ;  /* 0x0000000116047890 */ /* 0x000fc8000fffe0ff */
[----:B------:R-:W-:-:S04]  /*3ed0*/  UISETP.NE.AND UP0, UPT, UR4, 0x4, UPT ;  /* 0x000000040400788c */ /* 0x000fc8000bf05270 */
[----:B------:R-:W-:Y:S02]  /*3ee0*/  USEL UR6, URZ, 0x1, UP0 ;  /* 0x00000001ff067887 */ /* 0x000fe40008000000 */
[----:B------:R-:W-:-:S04]  /*3ef0*/  USEL UR4, UR4, URZ, UP0 ;  /* 0x000000ff04047287 */ /* 0x000fc80008000000 */
[----:B-1----:R-:W-:Y:S01]  /*3f00*/  ULEA UR5, UR4, UR17, 0x3 ;  /* 0x0000001104057291 */ /* 0x002fe2000f8e18ff */
[----:B------:R-:W-:-:S04]  /*3f10*/  LOP3.LUT R2, R11, UR6, RZ, 0x3c, !PT ;  /* 0x000000060b027c12 */ /* 0x000fc8000f8e3cff */
[----:B--2---:R-:W-:-:S04]  /*3f20*/  SHF.L.U32 R3, R2, 0x1f, RZ ;  /* 0x0000001f02037819 */ /* 0x004fc800000006ff */
[----:B------:R-:W1:Y:S02]  /*3f30*/  SYNCS.PHASECHK.TRANS64.TRYWAIT P0, [UR5], R3 ;  /* 0x00000003ff0075a7 */ /* 0x000e640008001105 */
[----:B-1----:R-:W-:Y:S05]  /*3f40*/  @!P0 BRA `(.L_x_74) ;  /* 0x0000006000908947 */ /* 0x002fea0003800000 */
.L_x_176:
        /* <DEDUP_REMOVED lines=9> */
.L_x_178:
[----:B------:R-:W-:-:S04]  /*3fe0*/  UIADD3 UR4, UPT, UPT, UR4, 0x1, URZ ;  /* 0x0000000104047890 */ /* 0x000fc8000fffe0ff */
[----:B------:R-:W-:-:S04]  /*3ff0*/  UISETP.NE.AND UP0, UPT, UR4, 0x4, UPT ;  /* 0x000000040400788c */ /* 0x000fc8000bf05270 */
[----:B------:R-:W-:Y:S02]  /*4000*/  USEL UR5, URZ, 0x1, UP0 ;  /* 0x00000001ff057887 */ /* 0x000fe40008000000 */
[----:B------:R-:W-:-:S04]  /*4010*/  USEL UR4, UR4, URZ, UP0 ;  /* 0x000000ff04047287 */ /* 0x000fc80008000000 */
[----:B------:R-:W-:Y:S01]  /*4020*/  ULEA UR4, UR4, UR17, 0x3 ;  /* 0x0000001104047291 */ /* 0x000fe2000f8e18ff */
[----:B-1----:R-:W-:-:S04]  /*4030*/  LOP3.LUT R3, R2, UR5, RZ, 0x3c, !PT ;  /* 0x0000000502037c12 */ /* 0x002fc8000f8e3cff */
[----:B------:R-:W-:-:S04]  /*4040*/  SHF.L.U32 R3, R3, 0x1f, RZ ;  /* 0x0000001f03037819 */ /* 0x000fc800000006ff */
[----:B------:R-:W1:Y:S02]  /*4050*/  SYNCS.PHASECHK.TRANS64.TRYWAIT P0, [UR4], R3 ;  /* 0x00000003ff0075a7 */ /* 0x000e640008001104 */
[----:B-1----:R-:W-:Y:S05]  /*4060*/  @!P0 BRA `(.L_x_76) ;  /* 0x0000006000788947 */ /* 0x002fea0003800000 */
.L_x_180:
[----:B------:R-:W-:Y:S01]  /*4070*/  NOP ;  /* 0x0000000000007918 */ /* 0x000fe20000000000 */
[----:B-1----:R-:W1:Y:S01]  /*4080*/  LDS R0, [UR8+0x14] ;  /* 0x00001408ff007984 */ /* 0x002e620008000800 */
[----:B------:R-:W-:Y:S01]  /*4090*/  ULOP3.LUT UR4, UR30, 0xffff, URZ, 0xc0, !UPT ;  /* 0x0000ffff1e047892 */ /* 0x000fe2000f8ec0ff */
[----:B------:R-:W-:Y:S01]  /*40a0*/  UMOV UR5, 0xffff ;  /* 0x0000ffff00057882 */ /* 0x000fe20000000000 */
[----:B------:R-:W-:Y:S02]  /*40b0*/  UMOV UR6, 0x1 ;  /* 0x0000000100067882 */ /* 0x000fe40000000000 */
[----:B------:R-:W-:-:S04]  /*40c0*/  USHF.R.U32.HI UR4, URZ, 0x5, UR4 ;  /* 0x00000005ff047899 */ /* 0x000fc80008011604 */
[----:B------:R-:W-:Y:S02]  /*40d0*/  USHF.L.U32 UR5, UR5, UR4, URZ ;  /* 0x0000000405057299 */ /* 0x000fe400080006ff */
[----:B------:R-:W-:-:S04]  /*40e0*/  USHF.L.U32 UR4, UR6, UR4, URZ ;  /* 0x0000000406047299 */ /* 0x000fc800080006ff */
[----:B-1----:R-:W-:-:S04]  /*40f0*/  LOP3.LUT R0, R0, UR5, RZ, 0xc0, !PT ;  /* 0x0000000500007c12 */ /* 0x002fc8000f8ec0ff */
[----:B------:R-:W-:-:S13]  /*4100*/  ISETP.NE.AND P0, PT, R0, UR5, PT ;  /* 0x0000000500007c0c */ /* 0x000fda000bf05270 */
[----:B------:R-:W-:Y:S05]  /*4110*/  @P0 BRA `(.L_x_77) ;  /* 0x0000000000580947 */ /* 0x000fea0003800000 */
[----:B------:R-:W1:Y:S02]  /*4120*/  LDS R0, [UR8+0x18] ;  /* 0x00001808ff007984 */ /* 0x000e640008000800 */
[----:B-1----:R-:W-:-:S04]  /*4130*/  LOP3.LUT R0, R0, UR4, RZ, 0xc0, !PT ;  /* 0x0000000400007c12 */ /* 0x002fc8000f8ec0ff */
[----:B------:R-:W-:-:S13]  /*4140*/  ISETP.NE.AND P0, PT, R0, UR4, PT ;  /* 0x0000000400007c0c */ /* 0x000fda000bf05270 */
[----:B------:R-:W-:Y:S05]  /*4150*/  @P0 BRA `(.L_x_78) ;  /* 0x00000000003c0947 */ /* 0x000fea0003800000 */
[----:B------:R-:W1:Y:S01]  /*4160*/  S2R R2, SR_LANEID ;  /* 0x0000000000027919 */ /* 0x000e620000000000 */
[----:B------:R-:W-:Y:S01]  /*4170*/  ULOP3.LUT UR5, URZ, UR5, URZ, 0x33, !UPT ;  /* 0x00000005ff057292 */ /* 0x000fe2000f8e33ff */
[----:B------:R-:W-:Y:S01]  /*4180*/  LOP3.LUT R4, RZ, UR4, RZ, 0x33, !PT ;  /* 0x00000004ff047c12 */ /* 0x000fe2000f8e33ff */
[----:B------:R-:W-:Y:S02]  /*4190*/  VOTEU.ANY UR4, UPT, PT ;  /* 0x0000000000047886 */ /* 0x000fe400038e0100 */
[----:B------:R-:W-:Y:S01]  /*41a0*/  UFLO.U32 UR4, UR4 ;  /* 0x00000004000472bd */ /* 0x000fe200080e0000 */
[----:B------:R-:W2:Y:S01]  /*41b0*/  REDUX UR6, R4 ;  /* 0x00000000040673c4 */ /* 0x000ea20000000000 */
[----:B------:R-:W-:-:S06]  /*41c0*/  IMAD.U32 R0, RZ, RZ, UR5 ;  /* 0x00000005ff007e24 */ /* 0x000fcc000f8e00ff */
[----:B------:R4:W-:Y:S01]  /*41d0*/  UTCATOMSWS.AND URZ, UR5 ;  /* 0x0000000500ff79e3 */ /* 0x0009e20008000000 */
[----:B------:R-:W3:Y:S01]  /*41e0*/  REDUX UR7, R0 ;  /* 0x00000000000773c4 */ /* 0x000ee20000000000 */
[----:B-1----:R-:W-:Y:S01]  /*41f0*/  ISETP.EQ.U32.AND P0, PT, R2, UR4, PT ;  /* 0x0000000402007c0c */ /* 0x002fe2000bf02070 */
[----:B--2---:R-:W-:Y:S01]  /*4200*/  IMAD.U32 R2, RZ, RZ, UR6 ;  /* 0x00000006ff027e24 */ /* 0x004fe2000f8e00ff */
[----:B---3--:R-:W-:-:S11]  /*4210*/  MOV R3, UR7 ;  /* 0x0000000700037c02 */ /* 0x008fd60008000f00 */
[----:B------:R4:W-:Y:S04]  /*4220*/  @P0 ATOMS.AND RZ, [UR8+0x14], R3 ;  /* 0x00001403ffff098c */ /* 0x0009e8000a800008 */
[----:B------:R4:W-:Y:S01]  /*4230*/  @P0 ATOMS.AND RZ, [UR8+0x18], R2 ;  /* 0x00001802ffff098c */ /* 0x0009e2000a800008 */
[----:B------:R-:W-:Y:S05]  /*4240*/  BRA `(.L_x_79) ;  /* 0x0000000000147947 */ /* 0x000fea0003800000 */
.L_x_78:
[----:B------:R-:W-:Y:S02]  /*4250*/  MOV R2, 0x4270 ;  /* 0x0000427000027802 */ /* 0x000fe40000000f00 */
[----:B---3-5:R-:W-:Y:S05]  /*4260*/  CALL.REL.NOINC `($__internal_0_$__cuda_sm10x_tcgen05_guardrail_trap_col_being_dealloced_not_returned_by_alloc) ;  /* 0x0000006400607944 */ /* 0x028fea0003c00000 */
[----:B------:R-:W-:Y:S05]  /*4270*/  BRA `(.L_x_79) ;  /* 0x0000000000087947 */ /* 0x000fea0003800000 */
.L_x_77:
[----:B------:R-:W-:Y:S02]  /*4280*/  MOV R2, 0x42a0 ;  /* 0x000042a000027802 */ /* 0x000fe40000000f00 */
[----:B---3-5:R-:W-:Y:S05]  /*4290*/  CALL.REL.NOINC `($__internal_2_$__cuda_sm10x_tcgen05_guardrail_trap_unallocated_columns_being_dealloced) ;  /* 0x00000064006c7944 */ /* 0x028fea0003c00000 */
.L_x_79:
[----:B------:R-:W-:Y:S01]  /*42a0*/  NOP ;  /* 0x0000000000007918 */ /* 0x000fe20000000000 */
[----:B----4-:R-:W-:Y:S05]  /*42b0*/  EXIT ;  /* 0x000000000000794d */ /* 0x010fea0003800000 */
.L_x_61:
[----:B------:R-:W-:-:S09]  /*42c0*/  UISETP.NE.OR UP0, UPT, UR17, 0x3, !UP3 ;  /* 0x000000031100788c */ /* 0x000fd2000df05670 */
[----:B------:R-:W-:Y:S05]  /*42d0*/  BRA.U UP0, `(.L_x_80) ;  /* 0x00000011005c7547 */ /* 0x000fea000b800000 */
[----:B------:R-:W2:Y:S01]  /*42e0*/  S2UR UR10, SR_CgaCtaId ;  /* 0x00000000000a79c3 */ /* 0x000ea20000008800 */
[----:B------:R-:W3:Y:S01]  /*42f0*/  LDCU UR31, c[0x0][0x370] ;  /* 0x00006e00ff1f77ac */ /* 0x000ee20008000800 */
[----:B------:R-:W-:Y:S02]  /*4300*/  HFMA2 R13, -RZ, RZ, 0, 0 ;  /* 0x00000000ff0d7431 */ /* 0x000fe400000001ff */
[----:B------:R-:W-:Y:S01]  /*4310*/  IMAD.MOV.U32 R15, RZ, RZ, 0x1 ;  /* 0x00000001ff0f7424 */ /* 0x000fe200078e00ff */
[----:B------:R-:W-:Y:S01]  /*4320*/  MOV R7, 0x2000 ;  /* 0x0000200000077802 */ /* 0x000fe20000000f00 */
[----:B------:R-:W3:Y:S01]  /*4330*/  LDCU.128 UR44, c[0x0][0xb10] ;  /* 0x00016200ff2c77ac */ /* 0x000ee20008000c00 */
[----:B------:R-:W-:Y:S01]  /*4340*/  IMAD.MOV.U32 R14, RZ, RZ, RZ ;  /* 0x000000ffff0e7224 */ /* 0x000fe200078e00ff */
[----:B------:R-:W4:Y:S01]  /*4350*/  LDC.64 R16, c[0x0][0x348] ;  /* 0x0000d200ff107b82 */ /* 0x000f220000000a00 */
[----:B------:R-:W1:Y:S01]  /*4360*/  LDCU UR30, c[0x0][0x374] ;  /* 0x00006e80ff1e77ac */ /* 0x000e620008000800 */
[----:B------:R-:W2:Y:S06]  /*4370*/  LDCU UR15, c[0x0][0xb0c] ;  /* 0x00016180ff0f77ac */ /* 0x000eac0008000800 */
[----:B------:R-:W4:Y:S01]  /*4380*/  LDC.64 R2, c[0x0][0x888] ;  /* 0x00022200ff027b82 */ /* 0x000f220000000a00 */
[----:B------:R-:W4:Y:S01]  /*4390*/  LDCU UR49, c[0x0][0xb20] ;  /* 0x00016400ff3177ac */ /* 0x000f220008000800 */
[----:B------:R-:W4:Y:S06]  /*43a0*/  LDCU UR4, c[0x0][0xb30] ;  /* 0x00016600ff0477ac */ /* 0x000f2c0008000800 */
[----:B------:R-:W4:Y:S01]  /*43b0*/  LDC.64 R4, c[0x0][0x890] ;  /* 0x00022400ff047b82 */ /* 0x000f220000000a00 */
[----:B------:R-:W-:Y:S01]  /*43c0*/  UMOV UR21, 0x400 ;  /* 0x0000040000157882 */ /* 0x000fe20000000000 */
[----:B---3--:R-:W-:-:S02]  /*43d0*/  UIMAD.WIDE.U32 UR6, UR31, UR44, URZ ;  /* 0x0000002c1f0672a5 */ /* 0x008fc4000f8e00ff */
[----:B-1----:R-:W-:Y:S02]  /*43e0*/  UIMAD.WIDE.U32 UR8, UR30, UR47, URZ ;  /* 0x0000002f1e0872a5 */ /* 0x002fe4000f8e00ff */
[----:B--2---:R-:W-:Y:S02]  /*43f0*/  ULEA UR21, UR10, UR21, 0x18 ;  /* 0x000000150a157291 */ /* 0x004fe4000f8ec0ff */
[----:B------:R-:W-:Y:S02]  /*4400*/  UPLOP3.LUT UP3, UPT, UPT, UPT, UPT, 0x40, 0x4 ;  /* 0x000000000004789c */ /* 0x000fe40003f6e870 */
[----:B------:R-:W-:Y:S02]  /*4410*/  UIADD3 UR37, UPT, UPT, UR21, 0xa8, URZ ;  /* 0x000000a815257890 */ /* 0x000fe4000fffe0ff */
[----:B------:R-:W-:Y:S02]  /*4420*/  UIADD3 UR33, UPT, UPT, UR21, 0x90, URZ ;  /* 0x0000009015217890 */ /* 0x000fe4000fffe0ff */
[----:B------:R-:W-:-:S02]  /*4430*/  UIADD3 UR25, UPT, UPT, UR21, 0x98, URZ ;  /* 0x0000009815197890 */ /* 0x000fc4000fffe0ff */
[----:B------:R-:W-:Y:S01]  /*4440*/  UIADD3 UR17, UPT, UPT, UR21, 0xa0, URZ ;  /* 0x000000a015117890 */ /* 0x000fe2000fffe0ff */
[----:B------:R-:W-:Y:S01]  /*4450*/  UMOV UR6, UR7 ;  /* 0x0000000700067c82 */ /* 0x000fe20008000000 */
[----:B------:R-:W-:Y:S01]  /*4460*/  UMOV UR41, UR9 ;  /* 0x0000000900297c82 */ /* 0x000fe20008000000 */
[----:B------:R-:W-:Y:S02]  /*4470*/  UISETP.GE.AND UP0, UPT, UR42, 0x1, UPT ;  /* 0x000000012a00788c */ /* 0x000fe4000bf06270 */
[----:B------:R-:W-:Y:S01]  /*4480*/  UISETP.NE.AND UP4, UPT, UR42, 0x1, UPT ;  /* 0x000000012a00788c */ /* 0x000fe2000bf85270 */
[----:B------:R-:W1:Y:S01]  /*4490*/  LDCU.64 UR22, c[0x0][0xb28] ;  /* 0x00016500ff1677ac */ /* 0x000e620008000a00 */
[----:B------:R-:W-:Y:S02]  /*44a0*/  UISETP.NE.AND UP6, UPT, UR15, 0x1, UPT ;  /* 0x000000010f00788c */ /* 0x000fe4000bfc5270 */
[----:B------:R-:W-:Y:S02]  /*44b0*/  UISETP.NE.AND UP5, UPT, UR46, 0x1, UPT ;  /* 0x000000012e00788c */ /* 0x000fe4000bfa5270 */
[----:B------:R-:W-:-:S02]  /*44c0*/  UPRMT UR37, UR10, 0x654, UR37 ;  /* 0x000006540a257896 */ /* 0x000fc40008000025 */
[----:B------:R-:W-:Y:S02]  /*44d0*/  USHF.R.U32.HI UR43, URZ, UR45, UR6 ;  /* 0x0000002dff2b7299 */ /* 0x000fe40008011606 */
[----:B------:R-:W-:Y:S02]  /*44e0*/  UPRMT UR40, UR10, 0x654, UR33 ;  /* 0x000006540a287896 */ /* 0x000fe40008000021 */
[----:B------:R-:W-:Y:S02]  /*44f0*/  UPRMT UR39, UR10, 0x654, UR25 ;  /* 0x000006540a277896 */ /* 0x000fe40008000019 */
[----:B------:R-:W-:Y:S02]  /*4500*/  UPRMT UR38, UR10, 0x654, UR17 ;  /* 0x000006540a267896 */ /* 0x000fe40008000011 */
[----:B----4-:R-:W-:Y:S02]  /*4510*/  USHF.R.U32.HI UR41, URZ, UR49, UR41 ;  /* 0x00000031ff297299 */ /* 0x010fe40008011629 */
[----:B------:R-:W-:-:S11]  /*4520*/  UISETP.NE.AND UP2, UPT, UR4, 0x1, UPT ;  /* 0x000000010400788c */ /* 0x000fd6000bf45270 */
.L_x_91:
[C---:B------:R-:W-:Y:S02]  /*4530*/  LEA R12, R14.reuse, UR21, 0x3 ;  /* 0x000000150e0c7c11 */ /* 0x040fe4000f8e18ff */
[----:B------:R-:W-:Y:S02]  /*4540*/  SHF.L.U32 R9, R13, 0x1f, RZ ;  /* 0x0000001f0d097819 */ /* 0x000fe400000006ff */
[----:B------:R-:W-:Y:S02]  /*4550*/  LEA R10, R14, UR21, 0x4 ;  /* 0x000000150e0a7c11 */ /* 0x000fe4000f8e20ff */
[----:B--2---:R-:W2:Y:S02]  /*4560*/  SYNCS.PHASECHK.TRANS64.TRYWAIT P0, [R12+URZ+0xe0], R9 ;  /* 0x0000e0090c0075a7 */ /* 0x004ea400080011ff */
[----:B--2---:R-:W-:Y:S05]  /*4570*/  @!P0 BRA `(.L_x_81) ;  /* 0x0000005c004c8947 */ /* 0x004fea0003800000 */
.L_x_181:
[----:B--2---:R-:W2:Y:S01]  /*4580*/  LDS.128 R8, [R10+0x170] ;  /* 0x000170000a087984 */ /* 0x004ea20000000c00 */
[----:B------:R-:W-:Y:S01]  /*4590*/  UISETP.GE.AND UP0, UPT, UR42, 0x1, UPT ;  /* 0x000000012a00788c */ /* 0x000fe2000bf06270 */
[----:B------:R-:W-:Y:S01]  /*45a0*/  @!PT LDS RZ, [RZ] ;  /* 0x00000000fffff984 */ /* 0x000fe20000000800 */
[----:B------:R-:W-:Y:S01]  /*45b0*/  @!PT LDS RZ, [RZ] ;  /* 0x00000000fffff984 */ /* 0x000fe20000000800 */
[----:B------:R-:W-:Y:S01]  /*45c0*/  @!PT LDS RZ, [RZ] ;  /* 0x00000000fffff984 */ /* 0x000fe20000000800 */
[----:B------:R-:W-:Y:S01]  /*45d0*/  @!PT LDS RZ, [RZ] ;  /* 0x00000000fffff984 */ /* 0x000fe20000000800 */
[----:B------:R3:W-:Y:S06]  /*45e0*/  MEMBAR.ALL.CTA ;  /* 0x0000000000007992 */ /* 0x0007ec0000008000 */
[----:B---3--:R-:W3:Y:S01]  /*45f0*/  FENCE.VIEW.ASYNC.S ;  /* 0x00000000000073c6 */ /* 0x008ee20000000000 */
[----:B--2---:R-:W-:Y:S11]  /*4600*/  LOP3.LUT P0, RZ, R10, 0x1, RZ, 0xc0, !PT ;  /* 0x000000010aff7812 */ /* 0x004ff6000780c0ff */
[----:B------:R-:W-:Y:S02]  /*4610*/  @!UPT UIADD3 URZ, UPT, UPT, URZ, URZ, URZ ;  /* 0x000000fffffff290 */ /* 0x000fe4000fffe0ff */
[----:B---3--:R-:W-:Y:S01]  /*4620*/  VOTEU.ANY UP1, P0 ;  /* 0x0000000000ff7886 */ /* 0x008fe20000020100 */
[----:B------:R-:W-:Y:S11]  /*4630*/  PLOP3.LUT P0, PT, PT, PT, UP1, 0x80, 0x8 ;  /* 0x000000000008781c */ /* 0x000ff60003f0f018 */
[----:B------:R-:W-:Y:S02]  /*4640*/  @!UPT UIADD3 URZ, UPT, UPT, URZ, URZ, URZ ;  /* 0x000000fffffff290 */ /* 0x000fe4000fffe0ff */
[----:B------:R-:W-:Y:S02]  /*4650*/  @P0 SHF.R.U32.HI R0, RZ, 0x10, R9 ;  /* 0x00000010ff000819 */ /* 0x000fe40000011609 */
[----:B------:R-:W-:Y:S02]  /*4660*/  @P0 MOV R6, R8 ;  /* 0x0000000800060202 */ /* 0x000fe40000000f00 */
[----:B------:R-:W-:Y:S01]  /*4670*/  @P0 R2UR UR4, R0 ;  /* 0x00000000000402ca */ /* 0x000fe200000e0000 */
[----:B------:R-:W-:Y:S01]  /*4680*/  VIADD R0, R12, 0xf0 ;  /* 0x000000f00c007836 */ /* 0x000fe20000000000 */
[----:B------:R-:W-:Y:S02]  /*4690*/  @P0 LOP3.LUT R8, R9, 0xffff, RZ, 0xc0, !PT ;  /* 0x0000ffff09080812 */ /* 0x000fe400078ec0ff */
[----:B------:R-:W-:Y:S02]  /*46a0*/  @P0 R2UR UR6, R6 ;  /* 0x00000000060602ca */ /* 0x000fe400000e0000 */
[----:B------:R-:W-:Y:S02]  /*46b0*/  PRMT R0, RZ, 0x654, R0 ;  /* 0x00000654ff007816 */ /* 0x000fe40000000000 */
[----:B------:R-:W-:Y:S02]  /*46c0*/  @P0 R2UR UR5, R8 ;  /* 0x00000000080502ca */ /* 0x000fe400000e0000 */
[----:B------:R2:W-:Y:S03]  /*46d0*/  SYNCS.ARRIVE.TRANS64.RED.A1T0 RZ, [R0+URZ], RZ ;  /* 0x000000ff00ff79a7 */ /* 0x0005e600081004ff */
[----:B------:R-:W-:Y:S04]  /*46e0*/  @UP1 UMOV UR29, UR4 ;  /* 0x00000004001d1c82 */ /* 0x000fe80008000000 */
[----:B------:R-:W-:Y:S04]  /*46f0*/  @UP1 UMOV UR14, UR6 ;  /* 0x00000006000e1c82 */ /* 0x000fe80008000000 */
[----:B------:R-:W-:Y:S01]  /*4700*/  @UP1 UMOV UR13, UR5 ;  /* 0x00000005000d1c82 */ /* 0x000fe20008000000 */
[----:B------:R-:W-:Y:S05]  /*4710*/  BRA.U !UP0, `(.L_x_82) ;  /* 0x0000000108a47547 */ /* 0x000fea000b800000 */
[----:B------:R-:W-:Y:S02]  /*4720*/  UIMAD.WIDE.U32 UR18, UR13, UR47, URZ ;  /* 0x0000002f0d1272a5 */ /* 0x000fe4000f8e00ff */
[----:B------:R-:W-:Y:S02]  /*4730*/  UIMAD.WIDE.U32 UR26, UR14, UR44, URZ ;  /* 0x0000002c0e1a72a5 */ /* 0x000fe4000f8e00ff */
[----:B------:R-:W-:Y:S02]  /*4740*/  USEL UR4, UR30, UR41, !UP5 ;  /* 0x000000291e047287 */ /* 0x000fe4000e800000 */
[----:B------:R-:W-:Y:S02]  /*4750*/  USEL UR7, UR31, UR43, !UP6 ;  /* 0x0000002b1f077287 */ /* 0x000fe4000f000000 */
[----:B-1----:R-:W-:Y:S02]  /*4760*/  UIMAD.WIDE.U32 UR8, UR4, UR22, URZ ;  /* 0x00000016040872a5 */ /* 0x002fe4000f8e00ff */
[----:B------:R-:W-:Y:S01]  /*4770*/  UIMAD.WIDE.U32 UR10, UR7, UR22, URZ ;  /* 0x00000016070a72a5 */ /* 0x000fe2000f8e00ff */
[----:B------:R-:W-:Y:S02]  /*4780*/  UMOV UR5, UR19 ;  /* 0x0000001300057c82 */ /* 0x000fe40008000000 */
[----:B------:R-:W-:Y:S03]  /*4790*/  USHF.R.U32.HI UR6, URZ, UR49, UR5 ;  /* 0x00000031ff067299 */ /* 0x000fe60008011605 */
[----:B------:R-:W-:Y:S01]  /*47a0*/  UMOV UR5, UR27 ;  /* 0x0000001b00057c82 */ /* 0x000fe20008000000 */
[----:B------:R-:W-:Y:S02]  /*47b0*/  USEL UR6, UR13, UR6, !UP5 ;  /* 0x000000060d067287 */ /* 0x000fe4000e800000 */
[----:B------:R-:W-:Y:S03]  /*47c0*/  USHF.R.U32.HI UR12, URZ, UR45, UR5 ;  /* 0x0000002dff0c7299 */ /* 0x000fe60008011605 */
[----:B------:R-:W-:Y:S02]  /*47d0*/  UMOV UR5, UR9 ;  /* 0x0000000900057c82 */ /* 0x000fe40008000000 */
[----:B------:R-:W-:Y:S03]  /*47e0*/  @UP4 USHF.R.U32.HI UR4, URZ, UR23, UR5 ;  /* 0x00000017ff044299 */ /* 0x000fe60008011605 */
[----:B------:R-:W-:Y:S01]  /*47f0*/  UMOV UR5, UR11 ;  /* 0x0000000b00057c82 */ /* 0x000fe20008000000 */
[----:B------:R-:W-:Y:S02]  /*4800*/  UIMAD UR4, UR42, UR4, URZ ;  /* 0x000000042a0472a4 */ /* 0x000fe4000f8e02ff */
[----:B------:R-:W-:Y:S02]  /*4810*/  @UP4 USHF.R.U32.HI UR7, URZ, UR23, UR5 ;  /* 0x00000017ff074299 */ /* 0x000fe40008011605 */
[----:B------:R-:W-:Y:S02]  /*4820*/  UIMAD.WIDE.U32 UR10, UR6, UR22, URZ ;  /* 0x00000016060a72a5 */ /* 0x000fe4000f8e00ff */
[----:B------:R-:W-:Y:S02]  /*4830*/  USEL UR5, UR14, UR12, !UP6 ;  /* 0x0000000c0e057287 */ /* 0x000fe4000f000000 */
[----:B------:R-:W-:Y:S02]  /*4840*/  UIMAD UR8, UR42, UR7, URZ ;  /* 0x000000072a0872a4 */ /* 0x000fe4000f8e02ff */
[----:B------:R-:W-:Y:S03]  /*4850*/  UISETP.GE.AND UP0, UPT, UR6, UR4, UPT ;  /* 0x000000040600728c */ /* 0x000fe6000bf06270 */
[----:B------:R-:W-:Y:S01]  /*4860*/  UMOV UR4, UR11 ;  /* 0x0000000b00047c82 */ /* 0x000fe20008000000 */
[----:B------:R-:W-:Y:S02]  /*4870*/  UISETP.GE.OR UP0, UPT, UR5, UR8, UP0 ;  /* 0x000000080500728c */ /* 0x000fe40008706670 */
[----:B------:R-:W-:Y:S02]  /*4880*/  USHF.R.U32.HI UR4, URZ, UR23, UR4 ;  /* 0x00000017ff047299 */ /* 0x000fe40008011604 */
[----:B------:R-:W-:Y:S02]  /*4890*/  UIMAD.WIDE.U32 UR8, UR5, UR22, URZ ;  /* 0x00000016050872a5 */ /* 0x000fe4000f8e00ff */
[----:B------:R-:W-:Y:S04]  /*48a0*/  USEL UR10, UR6, UR4, !UP4 ;  /* 0x00000004060a7287 */ /* 0x000fe8000e000000 */
[----:B------:R-:W-:Y:S01]  /*48b0*/  UIADD3 UR11, UPT, UPT, -UR10, URZ, URZ ;  /* 0x000000ff0a0b7290 */ /* 0x000fe2000fffe1ff */
[----:B------:R-:W-:Y:S02]  /*48c0*/  @!UP0 UMOV UR4, UR9 ;  /* 0x0000000900048c82 */ /* 0x000fe40008000000 */
[----:B------:R-:W-:Y:S02]  /*48d0*/  @!UP0 USHF.R.U32.HI UR4, URZ, UR23, UR4 ;  /* 0x00000017ff048299 */ /* 0x000fe40008011604 */
[----:B------:R-:W-:Y:S02]  /*48e0*/  UIMAD UR8, UR42, UR11, UR6 ;  /* 0x0000000b2a0872a4 */ /* 0x000fe4000f8e0206 */
[----:B------:R-:W-:Y:S04]  /*48f0*/  @!UP0 USEL UR4, UR5, UR4, !UP4 ;  /* 0x0000000405048287 */ /* 0x000fe8000e000000 */
[----:B------:R-:W-:Y:S02]  /*4900*/  @!UP0 UIMAD UR8, UR7, UR8, UR4 ;  /* 0x00000008070882a4 */ /* 0x000fe4000f8e0204 */
[----:B------:R-:W-:Y:S02]  /*4910*/  @!UP0 UIADD3 UR9, UPT, UPT, UR10, -UR4, URZ ;  /* 0x800000040a098290 */ /* 0x000fe4000fffe0ff */
[----:B------:R-:W-:Y:S02]  /*4920*/  UIADD3 UR4, UPT, UPT, -UR5, URZ, URZ ;  /* 0x000000ff05047290 */ /* 0x000fe4000fffe1ff */
[----:B------:R-:W-:Y:S02]  /*4930*/  UIADD3 UR7, UPT, UPT, -UR6, URZ, URZ ;  /* 0x000000ff06077290 */ /* 0x000fe4000fffe1ff */
[----:B------:R-:W-:Y:S02]  /*4940*/  @!UP0 UIMAD UR6, UR9, UR42, UR5 ;  /* 0x0000002a090682a4 */ /* 0x000fe4000f8e0205 */
[----:B------:R-:W-:Y:S02]  /*4950*/  UIMAD UR14, UR15, UR4, UR14 ;  /* 0x000000040f0e72a4 */ /* 0x000fe4000f8e020e */
[----:B------:R-:W-:Y:S01]  /*4960*/  UIMAD UR13, UR46, UR7, UR13 ;  /* 0x000000072e0d72a4 */ /* 0x000fe2000f8e020d */
[----:B------:R-:W-:Y:S02]  /*4970*/  @!UP0 UMOV UR5, UR8 ;  /* 0x0000000800058c82 */ /* 0x000fe40008000000 */
[----:B------:R-:W-:Y:S02]  /*4980*/  UIMAD UR14, UR5, UR15, UR14 ;  /* 0x0000000f050e72a4 */ /* 0x000fe4000f8e020e */
[----:B------:R-:W-:Y:S11]  /*4990*/  UIMAD UR13, UR6, UR46, UR13 ;  /* 0x0000002e060d72a4 */ /* 0x000ff6000f8e020d */
[----:B------:R-:W-:Y:S01]  /*49a0*/  @!UPT UIADD3 URZ, UPT, UPT, URZ, URZ, URZ ;  /* 0x000000fffffff290 */ /* 0x000fe2000fffe0ff */
.L_x_82:
[----:B------:R-:W3:Y:S01]  /*49b0*/  @!UP2 LDCU.128 UR8, c[0x0][0xb10] ;  /* 0x00016200ff08a7ac */ /* 0x000ee20008000c00 */
[C---:B------:R-:W-:Y:S02]  /*49c0*/  ISETP.NE.U32.AND P1, PT, R4.reuse, RZ, PT ;  /* 0x000000ff0400720c */ /* 0x040fe40003f25070 */
[----:B------:R-:W-:Y:S02]  /*49d0*/  ISETP.NE.U32.AND P0, PT, R4, RZ, PT ;  /* 0x000000ff0400720c */ /* 0x000fe40003f05070 */
[C---:B------:R-:W-:Y:S02]  /*49e0*/  ISETP.NE.AND.EX P1, PT, R5.reuse, RZ, PT, P1 ;  /* 0x000000ff0500720c */ /* 0x040fe40003f25310 */
[----:B------:R-:W-:Y:S01]  /*49f0*/  ISETP.NE.AND.EX P0, PT, R5, RZ, PT, P0 ;  /* 0x000000ff0500720c */ /* 0x000fe20003f05300 */
[----:B------:R-:W4:Y:S01]  /*4a00*/  @!UP2 LDCU UR5, c[0x0][0xb0c] ;  /* 0x00016180ff05a7ac */ /* 0x000f220008000800 */
[----:B------:R-:W-:Y:S01]  /*4a10*/  SHF.L.U32 R9, R15, 0x1f, RZ ;  /* 0x0000001f0f097819 */ /* 0x000fe200000006ff */
[----:B------:R-:W-:Y:S02]  /*4a20*/  USHF.L.U32 UR35, UR16, 0x6, URZ ;  /* 0x0000000610237899 */ /* 0x000fe400080006ff */
[----:B------:R-:W-:Y:S02]  /*4a30*/  USHF.L.U32 UR34, UR20, 0x8, URZ ;  /* 0x0000000814227899 */ /* 0x000fe400080006ff */
[----:B---3--:R-:W-:Y:S07]  /*4a40*/  UIMAD.WIDE.U32 UR6, UR14, UR8, URZ ;  /* 0x000000080e0672a5 */ /* 0x008fee000f8e00ff */
[----:B------:R-:W-:Y:S01]  /*4a50*/  @!UP2 UMOV UR4, UR7 ;  /* 0x000000070004ac82 */ /* 0x000fe20008000000 */
[----:B----4-:R-:W-:Y:S02]  /*4a60*/  @!UP2 UISETP.NE.AND UP0, UPT, UR5, 0x1, UPT ;  /* 0x000000010500a88c */ /* 0x010fe4000bf05270 */
[----:B------:R-:W-:Y:S02]  /*4a70*/  @!UP2 USHF.R.U32.HI UR4, URZ, UR9, UR4 ;  /* 0x00000009ff04a299 */ /* 0x000fe40008011604 */
[----:B------:R-:W-:Y:S02]  /*4a80*/  UIMAD.WIDE.U32 UR6, UR13, UR11, URZ ;  /* 0x0000000b0d0672a5 */ /* 0x000fe4000f8e00ff */
[----:B------:R-:W-:Y:S02]  /*4a90*/  @!UP2 USEL UR8, UR14, UR4, !UP0 ;  /* 0x000000040e08a287 */ /* 0x000fe4000c000000 */
[----:B------:R-:W-:Y:S03]  /*4aa0*/  @!UP2 UISETP.NE.AND UP0, UPT, UR10, 0x1, UPT ;  /* 0x000000010a00a88c */ /* 0x000fe6000bf05270 */
[----:B------:R-:W-:Y:S02]  /*4ab0*/  @!UP2 UMOV UR6, UR7 ;  /* 0x000000070006ac82 */ /* 0x000fe40008000000 */
[----:B------:R-:W3:Y:S02]  /*4ac0*/  @!UP2 LDCU UR4, c[0x0][0xb20] ;  /* 0x00016400ff04a7ac */ /* 0x000ee40008000800 */
[----:B---3--:R-:W-:Y:S04]  /*4ad0*/  @!UP2 USHF.R.U32.HI UR6, URZ, UR4, UR6 ;  /* 0x00000004ff06a299 */ /* 0x008fe80008011606 */
[----:B------:R-:W-:Y:S04]  /*4ae0*/  @!UP2 USEL UR6, UR13, UR6, !UP0 ;  /* 0x000000060d06a287 */ /* 0x000fe8000c000000 */
[----:B------:R-:W-:Y:S02]  /*4af0*/  @!UP2 UIADD3 UR4, UPT, UPT, -UR8, UR6, URZ ;  /* 0x000000060804a290 */ /* 0x000fe4000fffe1ff */
[----:B------:R-:W-:Y:S02]  /*4b00*/  @!UP2 UIADD3 UR6, UPT, UPT, UR8, -UR6, URZ ;  /* 0x800000060806a290 */ /* 0x000fe4000fffe0ff */
[----:B------:R-:W-:Y:S02]  /*4b10*/  @!UP2 UIMAD UR14, UR4, UR5, UR14 ;  /* 0x00000005040ea2a4 */ /* 0x000fe4000f8e020e */
[----:B------:R-:W-:Y:S01]  /*4b20*/  @!UP2 UIMAD UR13, UR6, UR10, UR13 ;  /* 0x0000000a060da2a4 */ /* 0x000fe2000f8e020d */
[----:B------:R-:W-:Y:S11]  /*4b30*/  BRA.U UP3, `(.L_x_83) ;  /* 0x0000000103107547 */ /* 0x000ff6000b800000 */
[----:B--2---:R-:W-:Y:S04]  /*4b40*/  MOV R0, UR48 ;  /* 0x0000003000007c02 */ /* 0x004fe80008000f00 */
[----:B------:R-:W-:Y:S04]  /*4b50*/  SHF.L.U32 R11, R0, 0x1f, RZ ;  /* 0x0000001f000b7819 */ /* 0x000fe800000006ff */
[----:B------:R-:W2:Y:S02]  /*4b60*/  SYNCS.PHASECHK.TRANS64.TRYWAIT P2, [UR21+0xd8], R11 ;  /* 0x0000d80bff0075a7 */ /* 0x000ea40008041115 */
[----:B--2---:R-:W-:Y:S05]  /*4b70*/  @!P2 BRA `(.L_x_84) ;  /* 0x0000005400e0a947 */ /* 0x004fea0003800000 */
.L_x_83:
[----:B------:R-:W-:Y:S05]  /*4b80*/  @!P1 BRA `(.L_x_85) ;  /* 0x0000000000309947 */ /* 0x000fea0003800000 */
[----:B------:R-:W-:Y:S01]  /*4b90*/  ISETP.NE.U32.AND P1, PT, R2, RZ, PT ;  /* 0x000000ff0200720c */ /* 0x000fe20003f25070 */
[----:B------:R-:W3:Y:S01]  /*4ba0*/  LDCU.64 UR4, c[0x0][0x358] ;  /* 0x00006b00ff0477ac */ /* 0x000ee20008000a00 */
[----:B------:R-:W-:Y:S02]  /*4bb0*/  IMAD.MOV.U32 R81, RZ, RZ, 0x1 ;  /* 0x00000001ff517424 */ /* 0x000fe400078e00ff */
[----:B------:R-:W-:Y:S11]  /*4bc0*/  ISETP.NE.AND.EX P1, PT, R3, RZ, PT, P1 ;  /* 0x000000ff0300720c */ /* 0x000ff60003f25310 */
[----:B------:R-:W-:Y:S02]  /*4bd0*/  @!UPT UIADD3 URZ, UPT, UPT, URZ, URZ, URZ ;  /* 0x000000fffffff290 */ /* 0x000fe4000fffe0ff */
[----:B--2---:R-:W2:Y:S01]  /*4be0*/  @P1 LDC.64 R10, c[0x0][0x888] ;  /* 0x00022200ff0a1b82 */ /* 0x004ea20000000a00 */
[----:B------:R-:W-:Y:S04]  /*4bf0*/  @P1 IMAD R0, R4, UR36, RZ ;  /* 0x0000002404001c24 */ /* 0x000fe8000f8e02ff */
[----:B--2---:R-:W-:Y:S04]  /*4c00*/  @P1 IMAD.WIDE R10, R0, 0x4, R10 ;  /* 0x00000004000a1825 */ /* 0x004fe800078e020a */
[----:B------:R-:W-:Y:S01]  /*4c10*/  HFMA2 R0, -RZ, RZ, 0, 5.9604644775390625e-08 ;  /* 0x00000001ff007431 */ /* 0x000fe200000001ff */
[----:B---3-5:R3:W5:Y:S04]  /*4c20*/  @P1 LDG.E R41, desc[UR4][R10.64] ;  /* 0x000000040a291981 */ /* 0x028768000c1e1900 */
[----:B------:R-:W-:Y:S01]  /*4c30*/  @!P1 PRMT R81, R0, 0x7610, R81 ;  /* 0x0000761000519816 */ /* 0x000fe20000000051 */
[----:B---3--:R-:W4:Y:S06]  /*4c40*/  @!P1 LDC R41, c[0x0][0x880] ;  /* 0x00022000ff299b82 */ /* 0x008f2c0000000800 */
.L_x_85:
[----:B----45:R-:W-:Y:S01]  /*4c50*/  @!P0 FSETP.EQ.AND P1, PT, R41, RZ, PT ;  /* 0x000000ff2900820b */ /* 0x030fe20003f22000 */
[----:B------:R-:W-:Y:S01]  /*4c60*/  @!UPT UIADD3 URZ, UPT, UPT, URZ, URZ, URZ ;  /* 0x000000fffffff290 */ /* 0x000fe2000fffe0ff */
[----:B------:R-:W-:Y:S11]  /*4c70*/  @!P0 BRA `(.L_x_86) ;  /* 0x0000000000188947 */ /* 0x000ff60003800000 */
[----:B------:R-:W-:Y:S02]  /*4c80*/  LOP3.LUT P0, RZ, R81, 0xff, RZ, 0xc0, !PT ;  /* 0x000000ff51ff7812 */ /* 0x000fe4000780c0ff */
[----:B------:R-:W-:Y:S04]  /*4c90*/  ISETP.NE.U32.AND P1, PT, R2, RZ, PT ;  /* 0x000000ff0200720c */ /* 0x000fe80003f25070 */
[----:B------:R-:W-:Y:S04]  /*4ca0*/  ISETP.NE.AND.EX P1, PT, R3, RZ, PT, P1 ;  /* 0x000000ff0300720c */ /* 0x000fe80003f25310 */
[----:B------:R-:W-:Y:S03]  /*4cb0*/  PLOP3.LUT P1, PT, P1, PT, PT, 0x8, 0x80 ;  /* 0x000000000080781c */ /* 0x000fe60000f2e170 */
[----:B------:R-:W-:Y:S11]  /*4cc0*/  @P0 FSETP.EQ.AND P1, PT, R41, RZ, PT ;  /* 0x000000ff2900020b */ /* 0x000ff60003f22000 */
[----:B------:R-:W-:Y:S02]  /*4cd0*/  @!UPT UIADD3 URZ, UPT, UPT, URZ, URZ, URZ ;  /* 0x000000fffffff290 */ /* 0x000fe4000fffe0ff */
.L_x_86:
[----:B------:R-:W3:Y:S01]  /*4ce0*/  SYNCS.PHASECHK.TRANS64.TRYWAIT P2, [UR21+0xb0], R9 ;  /* 0x0000b009ff0075a7 */ /* 0x000ee20008041115 */
[----:B------:R-:W-:Y:S04]  /*4cf0*/  ELECT P0, URZ, PT ;  /* 0x0000000000ff782f */ /* 0x000fe80003800000 */
[----:B------:R-:W-:Y:S11]  /*4d00*/  PLOP3.LUT P1, PT, P1, P0, PT, 0xf2, 0x2f ;  /* 0x00000000002f781c */ /* 0x000ff60000f21e72 */
[----:B------:R-:W-:Y:S02]  /*4d10*/  @!UPT UIADD3 URZ, UPT, UPT, URZ, URZ, URZ ;  /* 0x000000fffffff290 */ /* 0x000fe4000fffe0ff */
[----:B------:R-:W-:Y:S05]  /*4d20*/  @!P1 IADD3 R8, P0, PT, R16, 0x580, RZ ;  /* 0x0000058010089810 */ /* 0x000fea0007f1e0ff */
[----:B------:R-:W-:Y:S01]  /*4d30*/  @!P1 IMAD.X R6, RZ, RZ, R17, P0 ;  /* 0x000000ffff069224 */ /* 0x000fe200000e0611 */
[----:B---3--:R-:W-:Y:S07]  /*4d40*/  @!P2 BRA `(.L_x_87) ;  /* 0x000000540084a947 */ /* 0x008fee0003800000 */
.L_x_184:
[----:B------:R-:W-:Y:S01]  /*4d50*/  @!P1 R2UR UR5, R8 ;  /* 0x00000000080592ca */ /* 0x000fe200000e0000 */
[----:B------:R-:W-:Y:S01]  /*4d60*/  VOTEU.ALL UP0, P1 ;  /* 0x0000000000ff7886 */ /* 0x000fe20000800000 */
[----:B------:R-:W-:Y:S01]  /*4d70*/  @!P1 R2UR UR4, R6 ;  /* 0x00000000060492ca */ /* 0x000fe200000e0000 */
[----:B--2---:R-:W-:Y:S01]  /*4d80*/  @!P1 IMAD.MOV.U32 R0, RZ, RZ, 0x2000 ;  /* 0x00002000ff009424 */ /* 0x004fe200078e00ff */
[----:B------:R-:W-:Y:S01]  /*4d90*/  UMOV UR6, 0x0 ;  /* 0x0000000000067882 */ /* 0x000fe20000000000 */
[----:B------:R-:W-:Y:S01]  /*4da0*/  UMOV UR7, 0x10000000 ;  /* 0x1000000000077882 */ /* 0x000fe20000000000 */
[----:B------:R-:W-:Y:S01]  /*4db0*/  @!UP0 UIADD3 UR32, UPT, UPT, UR21, 0x400, URZ ;  /* 0x0000040015208890 */ /* 0x000fe2000fffe0ff */
[----:B------:R-:W-:Y:S01]  /*4dc0*/  @!P1 IADD3 R8, P0, PT, R16, 0x580, RZ ;  /* 0x0000058010089810 */ /* 0x000fe20007f1e0ff */
[----:B------:R-:W-:Y:S04]  /*4dd0*/  VOTEU.ALL UP0, P1 ;  /* 0x0000000000ff7886 */ /* 0x000fe80000800000 */
[----:B------:R-:W-:Y:S02]  /*4de0*/  @!P1 IMAD.X R6, RZ, RZ, R17, P0 ;  /* 0x000000ffff069224 */ /* 0x000fe400000e0611 */
[----:B------:R-:W-:Y:S02]  /*4df0*/  IMAD.U32 R10, RZ, RZ, UR5 ;  /* 0x00000005ff0a7e24 */ /* 0x000fe4000f8e00ff */
[----:B------:R-:W-:Y:S03]  /*4e00*/  IMAD.U32 R11, RZ, RZ, UR4 ;  /* 0x00000004ff0b7e24 */ /* 0x000fe6000f8e00ff */
[----:B------:R-:W-:Y:S02]  /*4e10*/  @!P1 R2UR UR4, R10 ;  /* 0x000000000a0492ca */ /* 0x000fe400000e0000 */
[----:B------:R-:W-:Y:S11]  /*4e20*/  @!P1 R2UR UR5, R11 ;  /* 0x000000000b0592ca */ /* 0x000ff600000e0000 */
[----:B------:R-:W-:Y:S02]  /*4e30*/  @!UPT UIADD3 URZ, UPT, UPT, URZ, URZ, URZ ;  /* 0x000000fffffff290 */ /* 0x000fe4000fffe0ff */
[----:B------:R2:W-:Y:S01]  /*4e40*/  @!UP0 UTMALDG.3D [UR32], [UR4], desc[UR6] ;  /* 0x00000620040085b4 */ /* 0x0005e20008011000 */
[----:B------:R2:W-:Y:S01]  /*4e50*/  @!P1 SYNCS.ARRIVE.TRANS64.RED.A0TR RZ, [UR21+0x90], R0 ;  /* 0x00009000ffff99a7 */ /* 0x0005e20008300415 */
[----:B------:R-:W-:Y:S01]  /*4e60*/  SYNCS.ARRIVE.TRANS64.RED.A1T0 RZ, [UR40], RZ ;  /* 0x000000ffffff79a7 */ /* 0x000fe20008100428 */
[----:B------:R-:W3:Y:S02]  /*4e70*/  SYNCS.PHASECHK.TRANS64.TRYWAIT P2, [UR21+0xb8], R9 ;  /* 0x0000b809ff0075a7 */ /* 0x000ee40008041115 */
[----:B--23--:R-:W-:Y:S05]  /*4e80*/  @!P2 BRA `(.L_x_88) ;  /* 0x00000054004ca947 */ /* 0x00cfea0003800000 */
.L_x_186:
        /* <DEDUP_REMOVED lines=8> */
[----:B------:R-:W-:Y:S01]  /*4f10*/  @!UP0 UIADD3 UR24, UPT, UPT, UR21, 0x2400, URZ ;  /* 0x0000240015188890 */ /* 0x000fe2000fffe0ff */
[----:B------:R-:W-:Y:S01]  /*4f20*/  VOTEU.ALL UP0, P1 ;  /* 0x0000000000ff7886 */ /* 0x000fe20000800000 */
[----:B------:R-:W-:Y:S01]  /*4f30*/  UMOV UR27, UR35 ;  /* 0x00000023001b7c82 */ /* 0x000fe20008000000 */
[----:B------:R-:W-:Y:S02]  /*4f40*/  UMOV UR28, UR36 ;  /* 0x00000024001c7c82 */ /* 0x000fe40008000000 */
[----:B------:R-:W-:Y:S02]  /*4f50*/  IMAD.U32 R10, RZ, RZ, UR5 ;  /* 0x00000005ff0a7e24 */ /* 0x000fe4000f8e00ff */
[----:B------:R-:W-:Y:S02]  /*4f60*/  IMAD.U32 R11, RZ, RZ, UR4 ;  /* 0x00000004ff0b7e24 */ /* 0x000fe4000f8e00ff */
[----:B------:R-:W-:Y:S01]  /*4f70*/  @!P1 IMAD.X R6, RZ, RZ, R17, P0 ;  /* 0x000000ffff069224 */ /* 0x000fe200000e0611 */
        /* <DEDUP_REMOVED lines=8> */
.L_x_188:
[----:B------:R-:W-:Y:S01]  /*5000*/  @!P1 R2UR UR5, R8 ;  /* 0x00000000080592ca */ /* 0x000fe200000e0000 */
[----:B------:R-:W-:Y:S01]  /*5010*/  VOTEU.ALL UP0, P1 ;  /* 0x0000000000ff7886 */ /* 0x000fe20000800000 */
[----:B------:R-:W-:Y:S01]  /*5020*/  @!P1 R2UR UR4, R6 ;  /* 0x00000000060492ca */ /* 0x000fe200000e0000 */
[----:B--2---:R-:W-:Y:S01]  /*5030*/  @!P1 IMAD.MOV.U32 R0, RZ, RZ, 0x2000 ;  /* 0x00002000ff009424 */ /* 0x004fe200078e00ff */
[----:B------:R-:W-:Y:S01]  /*5040*/  UMOV UR6, 0x0 ;  /* 0x0000000000067882 */ /* 0x000fe20000000000 */
[----:B------:R-:W-:Y:S01]  /*5050*/  UMOV UR7, 0x10000000 ;  /* 0x1000000000077882 */ /* 0x000fe20000000000 */
[----:B------:R-:W-:Y:S01]  /*5060*/  @!UP0 UIADD3 UR18, UPT, UPT, UR34, 0x80, URZ ;  /* 0x0000008022128890 */ /* 0x000fe2000fffe0ff */
[----:B------:R-:W-:Y:S01]  /*5070*/  VIADD R14, R14, 0x1 ;  /* 0x000000010e0e7836 */ /* 0x000fe20000000000 */
[----:B------:R-:W-:Y:S01]  /*5080*/  @!UP0 UIADD3 UR16, UPT, UPT, UR21, 0x4400, URZ ;  /* 0x0000440015108890 */ /* 0x000fe2000fffe0ff */
[----:B------:R-:W-:Y:S01]  /*5090*/  VOTEU.ALL UP0, P1 ;  /* 0x0000000000ff7886 */ /* 0x000fe20000800000 */
[----:B------:R-:W-:Y:S01]  /*50a0*/  UMOV UR19, UR35 ;  /* 0x0000002300137c82 */ /* 0x000fe20008000000 */
[----:B------:R-:W-:Y:S02]  /*50b0*/  UMOV UR20, UR36 ;  /* 0x0000002400147c82 */ /* 0x000fe40008000000 */
        /* <DEDUP_REMOVED lines=10> */
.L_x_190:
[----:B------:R-:W-:Y:S01]  /*5160*/  @!P1 IADD3 R6, P0, PT, R16, 0x580, RZ ;  /* 0x0000058010069810 */ /* 0x000fe20007f1e0ff */
[----:B------:R-:W-:Y:S01]  /*5170*/  VOTEU.ALL UP0, P1 ;  /* 0x0000000000ff7886 */ /* 0x000fe20000800000 */
[----:B------:R-:W-:Y:S01]  /*5180*/  UMOV UR6, 0x0 ;  /* 0x0000000000067882 */ /* 0x000fe20000000000 */
[----:B------:R-:W-:Y:S01]  /*5190*/  UMOV UR7, 0x10000000 ;  /* 0x1000000000077882 */ /* 0x000fe20000000000 */
[----:B------:R-:W-:Y:S01]  /*51a0*/  @!P1 R2UR UR5, R6 ;  /* 0x00000000060592ca */ /* 0x000fe200000e0000 */
[----:B--2---:R-:W-:Y:S01]  /*51b0*/  @!P1 IMAD.X R0, RZ, RZ, R17, P0 ;  /* 0x000000ffff009224 */ /* 0x004fe200000e0611 */
[----:B------:R-:W-:Y:S01]  /*51c0*/  @!UP0 UIADD3 UR10, UPT, UPT, UR34, 0xc0, URZ ;  /* 0x000000c0220a8890 */ /* 0x000fe2000fffe0ff */
[----:B------:R-:W-:Y:S01]  /*51d0*/  R2UR UR18, R83 ;  /* 0x00000000531272ca */ /* 0x000fe200000e0000 */
[----:B------:R-:W-:Y:S01]  /*51e0*/  @!UP0 UIADD3 UR8, UPT, UPT, UR21, 0x6400, URZ ;  /* 0x0000640015088890 */ /* 0x000fe2000fffe0ff */
[----:B------:R-:W-:Y:S01]  /*51f0*/  R2UR UR16, R84 ;  /* 0x00000000541072ca */ /* 0x000fe200000e0000 */
[----:B------:R-:W-:Y:S01]  /*5200*/  @!UP0 UIADD3 UR9, UPT, UPT, UR21, 0xa8, URZ ;  /* 0x000000a815098890 */ /* 0x000fe2000fffe0ff */
[----:B------:R-:W-:Y:S01]  /*5210*/  @!P1 R2UR UR4, R0 ;  /* 0x00000000000492ca */ /* 0x000fe200000e0000 */
[----:B------:R-:W-:Y:S01]  /*5220*/  VOTEU.ALL UP0, P1 ;  /* 0x0000000000ff7886 */ /* 0x000fe20000800000 */
[----:B------:R-:W-:Y:S01]  /*5230*/  UMOV UR11, UR35 ;  /* 0x00000023000b7c82 */ /* 0x000fe20008000000 */
[----:B------:R-:W-:Y:S01]  /*5240*/  UMOV UR12, UR36 ;  /* 0x00000024000c7c82 */ /* 0x000fe20008000000 */
[C---:B------:R-:W-:Y:S01]  /*5250*/  ISETP.NE.AND P0, PT, R14.reuse, 0x2, PT ;  /* 0x000000020e00780c */ /* 0x040fe20003f05270 */
[----:B------:R-:W-:Y:S01]  /*5260*/  UPLOP3.LUT UP3, UPT, UPT, UPT, UPT, 0x80, 0x8 ;  /* 0x000000000008789c */ /* 0x000fe20003f6f070 */
[----:B------:R-:W-:Y:S01]  /*5270*/  IMAD.U32 R8, RZ, RZ, UR5 ;  /* 0x00000005ff087e24 */ /* 0x000fe2000f8e00ff */
[----:B------:R-:W-:Y:S01]  /*5280*/  LOP3.LUT R15, R15, 0x1, RZ, 0x3c, !PT ;  /* 0x000000010f0f7812 */ /* 0x000fe200078e3cff */
[----:B------:R-:W-:Y:S01]  /*5290*/  UMOV UR36, UR29 ;  /* 0x0000001d00247c82 */ /* 0x000fe20008000000 */
[----:B------:R-:W-:Y:S01]  /*52a0*/  SEL R0, RZ, 0x1, P0 ;  /* 0x00000001ff007807 */ /* 0x000fe20000000000 */
[----:B------:R-:W-:Y:S01]  /*52b0*/  UIADD3 UR20, UPT, UPT, UR13, UR18, URZ ;  /* 0x000000120d147290 */ /* 0x000fe2000fffe0ff */
[----:B------:R-:W-:Y:S01]  /*52c0*/  SEL R14, R14, RZ, P0 ;  /* 0x000000ff0e0e7207 */ /* 0x000fe20000000000 */
[----:B------:R-:W-:Y:S01]  /*52d0*/  UIADD3 UR16, UPT, UPT, UR14, UR16, URZ ;  /* 0x000000100e107290 */ /* 0x000fe2000fffe0ff */
[----:B------:R-:W-:Y:S01]  /*52e0*/  IMAD.U32 R9, RZ, RZ, UR4 ;  /* 0x00000004ff097e24 */ /* 0x000fe2000f8e00ff */
[----:B------:R-:W-:Y:S02]  /*52f0*/  @!P1 R2UR UR4, R8 ;  /* 0x00000000080492ca */ /* 0x000fe400000e0000 */
[----:B------:R-:W-:Y:S02]  /*5300*/  LOP3.LUT R13, R13, R0, RZ, 0x3c, !PT ;  /* 0x000000000d0d7212 */ /* 0x000fe400078e3cff */
[----:B------:R-:W-:Y:S11]  /*5310*/  @!P1 R2UR UR5, R9 ;  /* 0x00000000090592ca */ /* 0x000ff600000e0000 */
[----:B------:R-:W-:Y:S02]  /*5320*/  @!UPT UIADD3 URZ, UPT, UPT, URZ, URZ, URZ ;  /* 0x000000fffffff290 */ /* 0x000fe4000fffe0ff */
[----:B------:R2:W-:Y:S01]  /*5330*/  @!UP0 UTMALDG.3D [UR8], [UR4], desc[UR6] ;  /* 0x00000608040085b4 */ /* 0x0005e20008011000 */
[----:B------:R2:W-:Y:S01]  /*5340*/  @!P1 SYNCS.ARRIVE.TRANS64.RED.A0TR RZ, [UR21+0xa8], R7 ;  /* 0x0000a807ffff99a7 */ /* 0x0005e20008300415 */
[----:B------:R-:W-:Y:S01]  /*5350*/  SYNCS.ARRIVE.TRANS64.RED.A1T0 RZ, [UR37], RZ ;  /* 0x000000ffffff79a7 */ /* 0x000fe20008100425 */
[----:B------:R-:W-:Y:S05]  /*5360*/  BRA.U UP1, `(.L_x_91) ;  /* 0xfffffff101707547 */ /* 0x000fea000b83ffff */
[----:B------:R-:W-:-:S04]  /*5370*/  SHF.L.U32 R3, R15, 0x1f, RZ ;  /* 0x0000001f0f037819 */ /* 0x000fc800000006ff */
[----:B------:R-:W3:Y:S02]  /*5380*/  SYNCS.PHASECHK.TRANS64.TRYWAIT P0, [UR21+0xb0], R3 ;  /* 0x0000b003ff0075a7 */ /* 0x000ee40008001115 */
[----:B---3--:R-:W-:Y:S05]  /*5390*/  @!P0 BRA `(.L_x_92) ;  /* 0x0000005000508947 */ /* 0x008fea0003800000 */
.L_x_192:
[----:B------:R-:W4:Y:S02]  /*53a0*/  SYNCS.PHASECHK.TRANS64.TRYWAIT P0, [UR21+0xb8], R3 ;  /* 0x0000b803ff0075a7 */ /* 0x000f240008001115 */
[----:B----4-:R-:W-:Y:S05]  /*53b0*/  @!P0 BRA `(.L_x_93) ;  /* 0x0000005000608947 */ /* 0x010fea0003800000 */
.L_x_194:
[----:B------:R-:W4:Y:S02]  /*53c0*/  SYNCS.PHASECHK.TRANS64.TRYWAIT P0, [UR21+0xc0], R3 ;  /* 0x0000c003ff0075a7 */ /* 0x000f240008001115 */
[----:B----4-:R-:W-:Y:S05]  /*53d0*/  @!P0 BRA `(.L_x_94) ;  /* 0x0000005000708947 */ /* 0x010fea0003800000 */
.L_x_196:
[----:B---3--:R-:W-:-:S07]  /*53e0*/  MOV R0, UR21 ;  /* 0x0000001500007c02 */ /* 0x008fce0008000f00 */
.L_x_95:
[----:B---3--:R-:W-:-:S04]  /*53f0*/  SHF.L.U32 R3, R15, 0x1f, RZ ;  /* 0x0000001f0f037819 */ /* 0x008fc800000006ff */
[----:B------:R3:W4:Y:S03]  /*5400*/  SYNCS.PHASECHK.TRANS64.TRYWAIT P0, [R0+URZ+0xc8], R3 ;  /* 0x0000c803000075a7 */ /* 0x00072600080011ff */
[----:B----4-:R-:W-:Y:S05]  /*5410*/  @!P0 NANOSLEEP.SYNCS 0x989680 ;  /* 0x009896800000895d */ /* 0x010fea0003900000 */
[----:B------:R-:W4:Y:S02]  /*5420*/  @!P0 SYNCS.PHASECHK.TRANS64 P0, [R0+URZ+0xc8], R3 ;  /* 0x0000c803000085a7 */ /* 0x000f2400080010ff */
[----:B-12-4-:R-:W-:Y:S05]  /*5430*/  @P0 EXIT ;  /* 0x000000000000094d */ /* 0x016fea0003800000 */
[----:B------:R-:W-:Y:S05]  /*5440*/  BRA `(.L_x_95) ;  /* 0xfffffffc00e87947 */ /* 0x000fea000383ffff */
.L_x_80:
[----:B------:R-:W-:-:S06]  /*5450*/  UISETP.GE.AND UP0, UPT, UR17, 0x4, UPT ;  /* 0x000000041100788c */ /* 0x000fcc000bf06270 */
[----:B------:R-:W-:-:S13]  /*5460*/  PLOP3.LUT P0, PT, PT, PT, UP0, 0x80, 0x8 ;  /* 0x000000000008781c */ /* 0x000fda0003f0f008 */
[----:B-1----:R-:W-:Y:S05]  /*5470*/  @!P0 EXIT ;  /* 0x000000000000894d */ /* 0x002fea0003800000 */
[----:B------:R-:W1:Y:S08]  /*5480*/  S2UR UR4, SR_CgaCtaId ;  /* 0x00000000000479c3 */ /* 0x000e700000008800 */
[----:B------:R-:W-:Y:S01]  /*5490*/  BAR.SYNC.DEFER_BLOCKING 0x6, 0xa0 ;  /* 0x0182800000007b1d */ /* 0x000fe20000010000 */
[C---:B------:R-:W-:Y:S01]  /*54a0*/  IMAD.SHL.U32 R5, R94.reuse, 0x40, RZ ;  /* 0x000000405e057824 */ /* 0x040fe200078e00ff */
[C---:B------:R-:W-:Y:S01]  /*54b0*/  R2P PR, R94.reuse, 0x6 ;  /* 0x000000065e007804 */ /* 0x040fe20000000000 */
[C---:B------:R-:W-:Y:S01]  /*54c0*/  IMAD.SHL.U32 R2, R94.reuse, 0x8, RZ ;  /* 0x000000085e027824 */ /* 0x040fe200078e00ff */
[----:B------:R-:W-:Y:S01]  /*54d0*/  CS2R R88, SRZ ;  /* 0x0000000000587805 */ /* 0x000fe2000001ff00 */
[----:B------:R-:W-:Y:S01]  /*54e0*/  IMAD.U32 R37, R94, 0x10000, RZ ;  /* 0x000100005e257824 */ /* 0x000fe200078e00ff */
[----:B------:R-:W-:-:S02]  /*54f0*/  UMOV UR44, 0x400 ;  /* 0x00000400002c7882 */ /* 0x000fc40000000000 */
[----:B------:R-:W2:Y:S01]  /*5500*/  LDC.64 R78, c[0x0][0x8b0] ;  /* 0x00022c00ff4e7b82 */ /* 0x000ea20000000a00 */
[C---:B------:R-:W-:Y:S01]  /*5510*/  LOP3.LUT R3, R5.reuse, 0x1c0, RZ, 0xc0, !PT ;  /* 0x000001c005037812 */ /* 0x040fe200078ec0ff */
[----:B------:R-:W-:Y:S01]  /*5520*/  IMAD.SHL.U32 R80, R94, 0x20, RZ ;  /* 0x000000205e507824 */ /* 0x000fe200078e00ff */
[----:B------:R-:W-:Y:S01]  /*5530*/  LOP3.LUT R5, R5, 0x200, RZ, 0xc0, !PT ;  /* 0x0000020005057812 */ /* 0x000fe200078ec0ff */
[----:B------:R-:W-:Y:S01]  /*5540*/  IMAD.MOV.U32 R92, RZ, RZ, 0x20 ;  /* 0x00000020ff5c7424 */ /* 0x000fe200078e00ff */
[----:B------:R-:W-:Y:S01]  /*5550*/  LOP3.LUT R2, R3, 0x38, R2, 0xf8, !PT ;  /* 0x0000003803027812 */ /* 0x000fe200078ef802 */
[----:B------:R-:W-:Y:S01]  /*5560*/  IMAD.MOV.U32 R91, RZ, RZ, 0x1 ;  /* 0x00000001ff5b7424 */ /* 0x000fe200078e00ff */
[----:B------:R-:W-:Y:S01]  /*5570*/  SHF.R.U32.HI R3, RZ, 0x1, R94 ;  /* 0x00000001ff037819 */ /* 0x000fe2000001165e */
[----:B------:R-:W3:Y:S01]  /*5580*/  LDC.64 R76, c[0x0][0x8a8] ;  /* 0x00022a00ff4c7b82 */ /* 0x000ee20000000a00 */
[----:B------:R-:W-:Y:S01]  /*5590*/  LOP3.LUT R37, R37, 0x600000, RZ, 0xc0, !PT ;  /* 0x0060000025257812 */ /* 0x000fe200078ec0ff */
[----:B------:R-:W-:Y:S01]  /*55a0*/  IMAD.MOV.U32 R36, RZ, RZ, RZ ;  /* 0x000000ffff247224 */ /* 0x000fe200078e00ff */
[----:B------:R-:W-:Y:S01]  /*55b0*/  LOP3.LUT R80, R5, 0xc00, R80, 0xf8, !PT ;  /* 0x00000c0005507812 */ /* 0x000fe200078ef850 */
[----:B------:R-:W-:Y:S01]  /*55c0*/  IMAD.MOV.U32 R90, RZ, RZ, RZ ;  /* 0x000000ffff5a7224 */ /* 0x000fe200078e00ff */
[----:B------:R-:W-:Y:S01]  /*55d0*/  LOP3.LUT R3, R2, 0x8, R3, 0x78, !PT ;  /* 0x0000000802037812 */ /* 0x000fe200078e7803 */
[----:B------:R-:W4:Y:S01]  /*55e0*/  LDCU UR59, c[0x0][0x370] ;  /* 0x00006e00ff3b77ac */ /* 0x000f220008000800 */
[----:B------:R-:W-:-:S02]  /*55f0*/  SEL R93, R92, 0xffffffe0, !P2 ;  /* 0xffffffe05c5d7807 */ /* 0x000fc40005000000 */
[----:B------:R-:W-:Y:S01]  /*5600*/  LOP3.LUT R80, R80, R3, RZ, 0xfc, !PT ;  /* 0x0000000350507212 */ /* 0x000fe200078efcff */
[----:B-1----:R-:W-:Y:S01]  /*5610*/  ULEA UR44, UR4, UR44, 0x18 ;  /* 0x0000002c042c7291 */ /* 0x002fe2000f8ec0ff */
[----:B------:R-:W-:Y:S01]  /*5620*/  LOP3.LUT R94, R94, 0x60, RZ, 0xc0, !PT ;  /* 0x000000605e5e7812 */ /* 0x000fe200078ec0ff */
[----:B------:R-:W1:Y:S01]  /*5630*/  LDCU UR43, c[0x0][0xb0c] ;  /* 0x00016180ff2b77ac */ /* 0x000e620008000800 */
[----:B------:R-:W-:Y:S01]  /*5640*/  SEL R92, R92, 0xffffffe0, !P1 ;  /* 0xffffffe05c5c7807 */ /* 0x000fe20004800000 */
[----:B------:R-:W-:Y:S01]  /*5650*/  UIADD3 UR4, UPT, UPT, UR44, 0x400, URZ ;  /* 0x000004002c047890 */ /* 0x000fe2000fffe0ff */
[----:B------:R-:W1:Y:S04]  /*5660*/  LDCU UR39, c[0x0][0xb30] ;  /* 0x00016600ff2777ac */ /* 0x000e680008000800 */
[----:B------:R-:W4:Y:S01]  /*5670*/  LDS R0, [UR44+0x190] ;  /* 0x0001902cff007984 */ /* 0x000f220008000800 */
[----:B------:R-:W-:Y:S01]  /*5680*/  IMAD.U32 R86, RZ, RZ, UR4 ;  /* 0x00000004ff567e24 */ /* 0x000fe2000f8e00ff */
[----:B------:R-:W1:Y:S01]  /*5690*/  LDCU.64 UR56, c[0x0][0x888] ;  /* 0x00011100ff3877ac */ /* 0x000e620008000a00 */
[----:B------:R-:W1:Y:S01]  /*56a0*/  LDCU.64 UR40, c[0x0][0xb28] ;  /* 0x00016500ff2877ac */ /* 0x000e620008000a00 */
[----:B------:R-:W1:Y:S01]  /*56b0*/  LDCU.64 UR62, c[0x0][0x890] ;  /* 0x00011200ff3e77ac */ /* 0x000e620008000a00 */
[----:B------:R-:W1:Y:S01]  /*56c0*/  LDCU.128 UR52, c[0x0][0xb10] ;  /* 0x00016200ff3477ac */ /* 0x000e620008000c00 */
[----:B------:R-:W1:Y:S01]  /*56d0*/  LDCU UR58, c[0x0][0x374] ;  /* 0x00006e80ff3a77ac */ /* 0x000e620008000800 */
[----:B------:R-:W-:Y:S01]  /*56e0*/  UMOV UR47, URZ ;  /* 0x000000ff002f7c82 */ /* 0x000fe20008000000 */
[----:B------:R-:W-:Y:S01]  /*56f0*/  UMOV UR46, URZ ;  /* 0x000000ff002e7c82 */ /* 0x000fe20008000000 */
[----:B-1234-:R-:W-:-:S07]  /*5700*/  IMAD.IADD R37, R0, 0x1, R37 ;  /* 0x0000000100257824 */ /* 0x01efce00078e0225 */
.L_x_139:
[C---:B------:R-:W-:Y:S02]  /*5710*/  LEA R3, R88.reuse, UR44, 0x3 ;  /* 0x0000002c58037c11 */ /* 0x040fe4000f8e18ff */
[----:B------:R-:W-:Y:S02]  /*5720*/  SHF.L.U32 R0, R89, 0x1f, RZ ;  /* 0x0000001f59007819 */ /* 0x000fe400000006ff */
[----:B------:R-:W-:Y:S02]  /*5730*/  LEA R5, R88, UR44, 0x4 ;  /* 0x0000002c58057c11 */ /* 0x000fe4000f8e20ff */
[----:B-1----:R-:W1:Y:S02]  /*5740*/  SYNCS.PHASECHK.TRANS64.TRYWAIT P0, [R3+URZ+0xe0], R0 ;  /* 0x0000e000030075a7 */ /* 0x002e6400080011ff */
[----:B-1----:R-:W-:Y:S05]  /*5750*/  @!P0 BRA `(.L_x_96) ;  /* 0x0000004c00a88947 */ /* 0x002fea0003800000 */
.L_x_197:
[----:B------:R-:W2:Y:S01]  /*5760*/  LDS.128 R4, [R5+0x170] ;  /* 0x0001700005047984 */ /* 0x000ea20000000c00 */
        /* <DEDUP_REMOVED lines=10> */
[----:B------:R-:W-:Y:S01]  /*5810*/  PLOP3.LUT P0, PT, PT, PT, UP1, 0x80, 0x8 ;  /* 0x000000000008781c */ /* 0x000fe20003f0f018 */
[----:B------:R-:W-:Y:S11]  /*5820*/  UP2UR UR61, UPR, URZ, 0x2 ;  /* 0x00000002ff3d7883 */ /* 0x000ff60008000000 */
[----:B------:R-:W-:Y:S01]  /*5830*/  @!UPT UIADD3 URZ, UPT, UPT, URZ, URZ, URZ ;  /* 0x000000fffffff290 */ /* 0x000fe2000fffe0ff */
[----:B-1----:R-:W-:Y:S02]  /*5840*/  @P0 SHF.R.U32.HI R0, RZ, 0x10, R5 ;  /* 0x00000010ff000819 */ /* 0x002fe40000011605 */
        /* <DEDUP_REMOVED lines=12> */
[----:B------:R-:W2:Y:S01]  /*5910*/  LDCU UR12, c[0x0][0xb20] ;  /* 0x00016400ff0c77ac */ /* 0x000ea20008000800 */
[----:B------:R-:W-:Y:S02]  /*5920*/  UIMAD.WIDE.U32 UR4, UR58, UR55, URZ ;  /* 0x000000373a0472a5 */ /* 0x000fe4000f8e00ff */
[----:B------:R-:W-:Y:S02]  /*5930*/  UIMAD.WIDE.U32 UR6, UR59, UR52, URZ ;  /* 0x000000343b0672a5 */ /* 0x000fe4000f8e00ff */
[----:B------:R-:W-:Y:S02]  /*5940*/  UISETP.NE.AND UP0, UPT, UR54, 0x1, UPT ;  /* 0x000000013600788c */ /* 0x000fe4000bf05270 */
[----:B------:R-:W-:Y:S02]  /*5950*/  UIMAD.WIDE.U32 UR8, UR37, UR55, URZ ;  /* 0x00000037250872a5 */ /* 0x000fe4000f8e00ff */
[----:B------:R-:W-:Y:S02]  /*5960*/  UIMAD.WIDE.U32 UR10, UR38, UR52, URZ ;  /* 0x00000034260a72a5 */ /* 0x000fe4000f8e00ff */
[----:B------:R-:W-:Y:S02]  /*5970*/  UISETP.NE.AND UP1, UPT, UR43, 0x1, UPT ;  /* 0x000000012b00788c */ /* 0x000fe4000bf25270 */
[----:B------:R-:W-:Y:S01]  /*5980*/  UISETP.NE.AND UP2, UPT, UR42, 0x1, UPT ;  /* 0x000000012a00788c */ /* 0x000fe2000bf45270 */
[----:B------:R-:W-:Y:S02]  /*5990*/  UMOV UR4, UR5 ;  /* 0x0000000500047c82 */ /* 0x000fe40008000000 */
[----:B--2---:R-:W-:Y:S03]  /*59a0*/  USHF.R.U32.HI UR5, URZ, UR12, UR4 ;  /* 0x0000000cff057299 */ /* 0x004fe60008011604 */
[----:B------:R-:W-:Y:S02]  /*59b0*/  UMOV UR4, UR7 ;  /* 0x0000000700047c82 */ /* 0x000fe40008000000 */
[----:B------:R-:W-:Y:S02]  /*59c0*/  USHF.R.U32.HI UR7, URZ, UR53, UR4 ;  /* 0x00000035ff077299 */ /* 0x000fe40008011604 */
[----:B------:R-:W-:Y:S02]  /*59d0*/  USEL UR4, UR58, UR5, !UP0 ;  /* 0x000000053a047287 */ /* 0x000fe4000c000000 */
[----:B------:R-:W-:Y:S01]  /*59e0*/  USEL UR7, UR59, UR7, !UP1 ;  /* 0x000000073b077287 */ /* 0x000fe2000c800000 */
[----:B------:R-:W-:Y:S01]  /*59f0*/  UMOV UR5, UR9 ;  /* 0x0000000900057c82 */ /* 0x000fe20008000000 */
[----:B------:R-:W-:Y:S02]  /*5a00*/  UIMAD.WIDE.U32 UR8, UR4, UR40, URZ ;  /* 0x00000028040872a5 */ /* 0x000fe4000f8e00ff */
[----:B------:R-:W-:Y:S03]  /*5a10*/  USHF.R.U32.HI UR6, URZ, UR12, UR5 ;  /* 0x0000000cff067299 */ /* 0x000fe60008011605 */
[----:B------:R-:W-:Y:S01]  /*5a20*/  UMOV UR5, UR11 ;  /* 0x0000000b00057c82 */ /* 0x000fe20008000000 */
[----:B------:R-:W-:Y:S02]  /*5a30*/  UIMAD.WIDE.U32 UR10, UR7, UR40, URZ ;  /* 0x00000028070a72a5 */ /* 0x000fe4000f8e00ff */
[----:B------:R-:W-:Y:S02]  /*5a40*/  USHF.R.U32.HI UR12, URZ, UR53, UR5 ;  /* 0x00000035ff0c7299 */ /* 0x000fe40008011605 */
[----:B------:R-:W-:Y:S01]  /*5a50*/  USEL UR6, UR37, UR6, !UP0 ;  /* 0x0000000625067287 */ /* 0x000fe2000c000000 */
[----:B------:R-:W-:Y:S02]  /*5a60*/  UMOV UR5, UR9 ;  /* 0x0000000900057c82 */ /* 0x000fe40008000000 */
[----:B------:R-:W-:Y:S01]  /*5a70*/  UMOV UR10, UR11 ;  /* 0x0000000b000a7c82 */ /* 0x000fe20008000000 */
[----:B------:R-:W-:Y:S02]  /*5a80*/  @UP2 USHF.R.U32.HI UR4, URZ, UR41, UR5 ;  /* 0x00000029ff042299 */ /* 0x000fe40008011605 */
[----:B------:R-:W-:Y:S02]  /*5a90*/  @UP2 USHF.R.U32.HI UR7, URZ, UR41, UR10 ;  /* 0x00000029ff072299 */ /* 0x000fe4000801160a */
[----:B------:R-:W-:Y:S02]  /*5aa0*/  UIMAD UR4, UR42, UR4, URZ ;  /* 0x000000042a0472a4 */ /* 0x000fe4000f8e02ff */
        /* <DEDUP_REMOVED lines=8> */
[----:B------:R-:W-:Y:S02]  /*5b30*/  USEL UR11, UR6, UR4, !UP2 ;  /* 0x00000004060b7287 */ /* 0x000fe4000d000000 */
[----:B------:R-:W-:Y:S02]  /*5b40*/  UIADD3 UR8, UPT, UPT, -UR5, URZ, URZ ;  /* 0x000000ff05087290 */ /* 0x000fe4000fffe1ff */
[----:B------:R-:W-:Y:S01]  /*5b50*/  UIADD3 UR10, UPT, UPT, -UR11, URZ, URZ ;  /* 0x000000ff0b0a7290 */ /* 0x000fe2000fffe1ff */
[----:B------:R-:W-:Y:S01]  /*5b60*/  @!UP0 UMOV UR4, UR9 ;  /* 0x0000000900048c82 */ /* 0x000fe20008000000 */
[----:B------:R-:W-:Y:S02]  /*5b70*/  UIADD3 UR9, UPT, UPT, -UR6, URZ, URZ ;  /* 0x000000ff06097290 */ /* 0x000fe4000fffe1ff */
[----:B------:R-:W-:Y:S02]  /*5b80*/  @!UP0 USHF.R.U32.HI UR4, URZ, UR41, UR4 ;  /* 0x00000029ff048299 */ /* 0x000fe40008011604 */
[----:B------:R-:W-:Y:S02]  /*5b90*/  UIMAD UR10, UR42, UR10, UR6 ;  /* 0x0000000a2a0a72a4 */ /* 0x000fe4000f8e0206 */
[----:B------:R-:W-:Y:S04]  /*5ba0*/  @!UP0 USEL UR4, UR5, UR4, !UP2 ;  /* 0x0000000405048287 */ /* 0x000fe8000d000000 */
[----:B------:R-:W-:Y:S02]  /*5bb0*/  @!UP0 UIMAD UR10, UR7, UR10, UR4 ;  /* 0x0000000a070a82a4 */ /* 0x000fe4000f8e0204 */
[----:B------:R-:W-:Y:S02]  /*5bc0*/  @!UP0 UIADD3 UR11, UPT, UPT, UR11, -UR4, URZ ;  /* 0x800000040b0b8290 */ /* 0x000fe4000fffe0ff */
[----:B------:R-:W-:Y:S02]  /*5bd0*/  UIMAD UR7, UR43, UR8, UR38 ;  /* 0x000000082b0772a4 */ /* 0x000fe4000f8e0226 */
[----:B------:R-:W-:Y:S02]  /*5be0*/  @!UP0 UIMAD UR6, UR11, UR42, UR5 ;  /* 0x0000002a0b0682a4 */ /* 0x000fe4000f8e0205 */
[----:B------:R-:W-:Y:S01]  /*5bf0*/  UIMAD UR4, UR54, UR9, UR37 ;  /* 0x00000009360472a4 */ /* 0x000fe2000f8e0225 */
[----:B------:R-:W-:Y:S02]  /*5c00*/  @!UP0 UMOV UR5, UR10 ;  /* 0x0000000a00058c82 */ /* 0x000fe40008000000 */
[----:B------:R-:W-:Y:S02]  /*5c10*/  UIMAD UR38, UR5, UR43, UR7 ;  /* 0x0000002b052672a4 */ /* 0x000fe4000f8e0207 */
[----:B------:R-:W-:Y:S11]  /*5c20*/  UIMAD UR37, UR6, UR54, UR4 ;  /* 0x00000036062572a4 */ /* 0x000ff6000f8e0204 */
[----:B------:R-:W-:Y:S01]  /*5c30*/  @!UPT UIADD3 URZ, UPT, UPT, URZ, URZ, URZ ;  /* 0x000000fffffff290 */ /* 0x000fe2000fffe0ff */
.L_x_97:
[----:B------:R-:W-:Y:S01]  /*5c40*/  UISETP.NE.AND UP0, UPT, UR39, 0x1, UPT ;  /* 0x000000012700788c */ /* 0x000fe2000bf05270 */
[----:B------:R-:W-:Y:S01]  /*5c50*/  LOP3.LUT P0, RZ, R86, 0x3f0, RZ, 0xc0, !PT ;  /* 0x000003f056ff7812 */ /* 0x000fe2000780c0ff */
[----:B------:R-:W-:Y:S01]  /*5c60*/  USHF.L.U32 UR50, UR16, 0x6, URZ ;  /* 0x0000000610327899 */ /* 0x000fe200080006ff */
[----:B------:R-:W-:Y:S01]  /*5c70*/  BSSY.RECONVERGENT B6, `(.L_x_98) ;  /* 0x0000034000067945 */ /* 0x000fe20003800200 */
[----:B------:R-:W-:Y:S01]  /*5c80*/  USHF.L.U32 UR49, UR20, 0x8, URZ ;  /* 0x0000000814317899 */ /* 0x000fe200080006ff */
[----:B------:R-:W-:Y:S06]  /*5c90*/  IADD3 R88, PT, PT, R88, 0x1, RZ ;  /* 0x0000000158587810 */ /* 0x000fec0007ffe0ff */
[----:B------:R-:W2:Y:S01]  /*5ca0*/  @!UP0 LDCU.128 UR12, c[0x0][0xb10] ;  /* 0x00016200ff0c87ac */ /* 0x000ea20008000c00 */
[----:B------:R-:W3:Y:S01]  /*5cb0*/  @!UP0 LDCU UR5, c[0x0][0xb0c] ;  /* 0x00016180ff0587ac */ /* 0x000ee20008000800 */
[----:B------:R-:W4:Y:S01]  /*5cc0*/  @!UP0 LDCU UR10, c[0x0][0xb20] ;  /* 0x00016400ff0a87ac */ /* 0x000f220008000800 */
[----:B--2---:R-:W-:Y:S02]  /*5cd0*/  UIMAD.WIDE.U32 UR8, UR38, UR12, URZ ;  /* 0x0000000c260872a5 */ /* 0x004fe4000f8e00ff */
[----:B------:R-:W-:Y:S02]  /*5ce0*/  UIMAD.WIDE.U32 UR6, UR37, UR15, URZ ;  /* 0x0000000f250672a5 */ /* 0x000fe4000f8e00ff */
[----:B------:R-:W-:Y:S03]  /*5cf0*/  @!UP0 UISETP.NE.AND UP1, UPT, UR14, 0x1, UPT ;  /* 0x000000010e00888c */ /* 0x000fe6000bf25270 */
[----:B------:R-:W-:Y:S01]  /*5d00*/  @!UP0 UMOV UR4, UR9 ;  /* 0x0000000900048c82 */ /* 0x000fe20008000000 */
[----:B---3--:R-:W-:Y:S02]  /*5d10*/  @!UP0 UISETP.NE.AND UP2, UPT, UR5, 0x1, UPT ;  /* 0x000000010500888c */ /* 0x008fe4000bf45270 */
[----:B------:R-:W-:Y:S01]  /*5d20*/  @!UP0 USHF.R.U32.HI UR4, URZ, UR13, UR4 ;  /* 0x0000000dff048299 */ /* 0x000fe20008011604 */
[----:B------:R-:W-:Y:S02]  /*5d30*/  @!UP0 UMOV UR6, UR7 ;  /* 0x0000000700068c82 */ /* 0x000fe40008000000 */
[----:B----4-:R-:W-:Y:S02]  /*5d40*/  @!UP0 USHF.R.U32.HI UR6, URZ, UR10, UR6 ;  /* 0x0000000aff068299 */ /* 0x010fe40008011606 */
[----:B------:R-:W-:Y:S02]  /*5d50*/  @!UP0 USEL UR7, UR38, UR4, !UP2 ;  /* 0x0000000426078287 */ /* 0x000fe4000d000000 */
[----:B------:R-:W-:Y:S04]  /*5d60*/  @!UP0 USEL UR6, UR37, UR6, !UP1 ;  /* 0x0000000625068287 */ /* 0x000fe8000c800000 */
[----:B------:R-:W-:Y:S02]  /*5d70*/  @!UP0 UIADD3 UR4, UPT, UPT, -UR7, UR6, URZ ;  /* 0x0000000607048290 */ /* 0x000fe4000fffe1ff */
[----:B------:R-:W-:Y:S02]  /*5d80*/  @!UP0 UIADD3 UR6, UPT, UPT, UR7, -UR6, URZ ;  /* 0x8000000607068290 */ /* 0x000fe4000fffe0ff */
[----:B------:R-:W-:Y:S02]  /*5d90*/  @!UP0 UIMAD UR38, UR4, UR5, UR38 ;  /* 0x00000005042682a4 */ /* 0x000fe4000f8e0226 */
[----:B------:R-:W-:Y:S01]  /*5da0*/  @!UP0 UIMAD UR37, UR6, UR14, UR37 ;  /* 0x0000000e062582a4 */ /* 0x000fe2000f8e0225 */
[----:B------:R-:W-:Y:S11]  /*5db0*/  @!P0 BRA `(.L_x_99) ;  /* 0x00000000007c8947 */ /* 0x000ff60003800000 */
[----:B------:R-:W2:Y:S01]  /*5dc0*/  LDCU.64 UR8, c[0x4][0x80] ;  /* 0x01001000ff0877ac */ /* 0x000ea20008000a00 */
[----:B------:R-:W-:Y:S01]  /*5dd0*/  MOV R2, 0x0 ;  /* 0x0000000000027802 */ /* 0x000fe20000000f00 */
[----:B------:R-:W-:Y:S02]  /*5de0*/  HFMA2 R12, -RZ, RZ, 0, 5.9604644775390625e-08 ;  /* 0x00000001ff0c7431 */ /* 0x000fe400000001ff */
[----:B------:R-:W-:Y:S01]  /*5df0*/  IMAD.MOV.U32 R8, RZ, RZ, 0x70 ;  /* 0x00000070ff087424 */ /* 0x000fe200078e00ff */
[----:B------:R3:W4:Y:S01]  /*5e00*/  LDC.64 R14, c[0x4][R2] ;  /* 0x01000000020e7b82 */ /* 0x0007220000000a00 */
[----:B------:R-:W1:Y:S01]  /*5e10*/  LDCU.64 UR6, c[0x4][0x88] ;  /* 0x01001100ff0677ac */ /* 0x000e620008000a00 */
[----:B------:R-:W-:Y:S01]  /*5e20*/  IMAD.MOV.U32 R13, RZ, RZ, RZ ;  /* 0x000000ffff0d7224 */ /* 0x000fe200078e00ff */
[----:B------:R-:W1:Y:S01]  /*5e30*/  LDCU.64 UR4, c[0x4][0x8] ;  /* 0x01000100ff0477ac */ /* 0x000e620008000a00 */
[----:B--2---:R-:W-:Y:S01]  /*5e40*/  MOV R5, UR9 ;  /* 0x0000000900057c02 */ /* 0x004fe20008000f00 */
[----:B------:R-:W-:Y:S01]  /*5e50*/  IMAD.U32 R4, RZ, RZ, UR8 ;  /* 0x00000008ff047e24 */ /* 0x000fe2000f8e00ff */
[----:B-1----:R-:W-:Y:S01]  /*5e60*/  MOV R7, UR7 ;  /* 0x0000000700077c02 */ /* 0x002fe20008000f00 */
[----:B------:R-:W-:Y:S01]  /*5e70*/  IMAD.U32 R6, RZ, RZ, UR6 ;  /* 0x00000006ff067e24 */ /* 0x000fe2000f8e00ff */
[----:B------:R-:W-:Y:S01]  /*5e80*/  MOV R11, UR5 ;  /* 0x00000005000b7c02 */ /* 0x000fe20008000f00 */
[----:B------:R-:W-:Y:S02]  /*5e90*/  IMAD.U32 R10, RZ, RZ, UR4 ;  /* 0x00000004ff0a7e24 */ /* 0x000fe4000f8e00ff */
[----:B------:R-:W-:Y:S07]  /*5ea0*/  LEPC R20, `(.L_x_100) ;  /* 0x000000001014794e */ /* 0x000fee0000000000 */
[----:B---345:R-:W-:Y:S05]  /*5eb0*/  CALL.ABS.NOINC R14 ;  /* 0x000000000e007343 */ /* 0x038fea0003c00000 */
.L_x_100:
[----:B------:R-:W1:Y:S01]  /*5ec0*/  LDCU.64 UR8, c[0x4][0x80] ;  /* 0x01001000ff0877ac */ /* 0x000e620008000a00 */
[----:B------:R-:W2:Y:S01]  /*5ed0*/  LDC.64 R2, c[0x4][R2] ;  /* 0x0100000002027b82 */ /* 0x000ea20000000a00 */
[----:B------:R-:W-:Y:S02]  /*5ee0*/  HFMA2 R12, -RZ, RZ, 0, 5.9604644775390625e-08 ;  /* 0x00000001ff0c7431 */ /* 0x000fe400000001ff */
[----:B------:R-:W-:Y:S02]  /*5ef0*/  IMAD.MOV.U32 R8, RZ, RZ, 0x70 ;  /* 0x00000070ff087424 */ /* 0x000fe400078e00ff */
[----:B------:R-:W-:Y:S01]  /*5f00*/  IMAD.MOV.U32 R13, RZ, RZ, RZ ;  /* 0x000000ffff0d7224 */ /* 0x000fe200078e00ff */
[----:B------:R-:W3:Y:S01]  /*5f10*/  LDCU.64 UR6, c[0x4][0x88] ;  /* 0x01001100ff0677ac */ /* 0x000ee20008000a00 */
[----:B------:R-:W4:Y:S01]  /*5f20*/  LDCU.64 UR4, c[0x4][0x8] ;  /* 0x01000100ff0477ac */ /* 0x000f220008000a00 */
[----:B-1----:R-:W-:Y:S02]  /*5f30*/  MOV R4, UR8 ;  /* 0x0000000800047c02 */ /* 0x002fe40008000f00 */
[----:B------:R-:W-:Y:S02]  /*5f40*/  MOV R5, UR9 ;  /* 0x0000000900057c02 */ /* 0x000fe40008000f00 */
[----:B---3--:R-:W-:Y:S01]  /*5f50*/  MOV R7, UR7 ;  /* 0x0000000700077c02 */ /* 0x008fe20008000f00 */
[----:B------:R-:W-:Y:S01]  /*5f60*/  IMAD.U32 R6, RZ, RZ, UR6 ;  /* 0x00000006ff067e24 */ /* 0x000fe2000f8e00ff */
[----:B----4-:R-:W-:Y:S01]  /*5f70*/  MOV R11, UR5 ;  /* 0x00000005000b7c02 */ /* 0x010fe20008000f00 */
[----:B------:R-:W-:Y:S02]  /*5f80*/  IMAD.U32 R10, RZ, RZ, UR4 ;  /* 0x00000004ff0a7e24 */ /* 0x000fe4000f8e00ff */
[----:B------:R-:W-:Y:S07]  /*5f90*/  LEPC R20, `(.L_x_99) ;  /* 0x000000001014794e */ /* 0x000fee0000000000 */
[----:B--2---:R-:W-:Y:S05]  /*5fa0*/  CALL.ABS.NOINC R2 ;  /* 0x0000000002007343 */ /* 0x004fea0003c00000 */
.L_x_99:
[----:B------:R-:W-:Y:S05]  /*5fb0*/  BSYNC.RECONVERGENT B6 ;  /* 0x0000000000067941 */ /* 0x000fea0003800200 */
.L_x_98:
[----:B------:R-:W-:Y:S01]  /*5fc0*/  R2UR UR4, R85 ;  /* 0x00000000550472ca */ /* 0x000fe200000e0000 */
[----:B------:R-:W-:Y:S01]  /*5fd0*/  UISETP.NE.U32.AND UP0, UPT, UR62, URZ, UPT ;  /* 0x000000ff3e00728c */ /* 0x000fe2000bf05070 */
[----:B------:R-:W-:Y:S02]  /*5fe0*/  ISETP.NE.U32.AND P4, PT, R78, RZ, PT ;  /* 0x000000ff4e00720c */ /* 0x000fe40003f85070 */
[----:B------:R-:W-:Y:S01]  /*5ff0*/  ISETP.NE.U32.AND P2, PT, RZ, UR56, PT ;  /* 0x00000038ff007c0c */ /* 0x000fe2000bf45070 */
[----:B------:R-:W-:Y:S01]  /*6000*/  UISETP.NE.AND.EX UP1, UPT, UR63, URZ, UPT, UP0 ;  /* 0x000000ff3f00728c */ /* 0x000fe2000bf25300 */
[----:B------:R-:W-:Y:S01]  /*6010*/  ISETP.NE.AND.EX P4, PT, R79, RZ, PT, P4 ;  /* 0x000000ff4f00720c */ /* 0x000fe20003f85340 */
[----:B------:R-:W-:Y:S01]  /*6020*/  UPLOP3.LUT UP0, UPT, UPT, UPT, UPT, 0x40, 0x4 ;  /* 0x000000000004789c */ /* 0x000fe20003f0e870 */
[----:B------:R-:W-:Y:S05]  /*6030*/  ISETP.NE.AND.EX P2, PT, RZ, UR57, PT, P2 ;  /* 0x00000039ff007c0c */ /* 0x000fea000bf45320 */
[----:B------:R-:W-:Y:S06]  /*6040*/  UISETP.NE.AND UP2, UPT, UR4, URZ, UPT ;  /* 0x000000ff0400728c */ /* 0x000fec000bf45270 */
[----:B------:R-:W-:Y:S05]  /*6050*/  PLOP3.LUT P1, PT, PT, PT, UP2, 0x80, 0x8 ;  /* 0x000000000008781c */ /* 0x000fea0003f2f028 */
[----:B------:R-:W-:Y:S06]  /*6060*/  @UP2 UPLOP3.LUT UP0, UPT, UPT, UPT, UP1, 0x80, 0x8 ;  /* 0x000000000008289c */ /* 0x000fec0003f0f010 */
[----:B------:R-:W-:Y:S01]  /*6070*/  PLOP3.LUT P0, PT, PT, PT, UP0, 0x80, 0x8 ;  /* 0x000000000008781c */ /* 0x000fe20003f0f008 */
[----:B------:R-:W-:Y:S01]  /*6080*/  @!UPT UIADD3 URZ, UPT, UPT, URZ, URZ, URZ ;  /* 0x000000fffffff290 */ /* 0x000fe2000fffe0ff */
[----:B------:R-:W-:Y:S11]  /*6090*/  BRA.U !UP1, `(.L_x_101) ;  /* 0x00000001093c7547 */ /* 0x000ff6000b800000 */
[----:B------:R-:W-:Y:S01]  /*60a0*/  UISETP.NE.U32.AND UP0, UPT, UR56, URZ, UPT ;  /* 0x000000ff3800728c */ /* 0x000fe2000bf05070 */
[----:B-1----:R-:W-:Y:S01]  /*60b0*/  HFMA2 R0, -RZ, RZ, 0, 5.9604644775390625e-08 ;  /* 0x00000001ff007431 */ /* 0x002fe200000001ff */
[----:B------:R-:W1:Y:S01]  /*60c0*/  LDCU.64 UR8, c[0x0][0x358] ;  /* 0x00006b00ff0877ac */ /* 0x000e620008000a00 */
[----:B------:R-:W-:Y:S01]  /*60d0*/  IMAD.MOV.U32 R81, RZ, RZ, 0x1 ;  /* 0x00000001ff517424 */ /* 0x000fe200078e00ff */
[----:B------:R-:W-:Y:S06]  /*60e0*/  UISETP.NE.AND.EX UP0, UPT, UR57, URZ, UPT, UP0 ;  /* 0x000000ff3900728c */ /* 0x000fec000bf05300 */
[----:B------:R-:W-:Y:S05]  /*60f0*/  PLOP3.LUT P3, PT, PT, PT, UP0, 0x80, 0x8 ;  /* 0x000000000008781c */ /* 0x000fea0003f6f008 */
[----:B------:R-:W2:Y:S01]  /*6100*/  @UP0 LDCU.64 UR4, c[0x0][0x888] ;  /* 0x00011100ff0407ac */ /* 0x000ea20008000a00 */
[----:B------:R-:W-:Y:S07]  /*6110*/  @UP0 UIMAD UR6, UR36, UR62, URZ ;  /* 0x0000003e240602a4 */ /* 0x000fee000f8e02ff */
[----:B------:R-:W-:Y:S01]  /*6120*/  @!P3 PRMT R81, R0, 0x7610, R81 ;  /* 0x000076100051b816 */ /* 0x000fe20000000051 */
[----:B--2---:R-:W-:Y:S06]  /*6130*/  @UP0 UIMAD.WIDE UR4, UR6, 0x4, UR4 ;  /* 0x00000004060408a5 */ /* 0x004fec000f8e0204 */
[----:B------:R-:W-:Y:S01]  /*6140*/  IMAD.U32 R2, RZ, RZ, UR4 ;  /* 0x00000004ff027e24 */ /* 0x000fe2000f8e00ff */
[----:B------:R-:W-:Y:S04]  /*6150*/  MOV R3, UR5 ;  /* 0x0000000500037c02 */ /* 0x000fe80008000f00 */
[----:B------:R-:W2:Y:S01]  /*6160*/  @!UP0 LDCU UR4, c[0x0][0x880] ;  /* 0x00011000ff0487ac */ /* 0x000ea20008000800 */
[----:B-1---5:R3:W5:Y:S02]  /*6170*/  @P3 LDG.E R41, desc[UR8][R2.64] ;  /* 0x0000000802293981 */ /* 0x022764000c1e1900 */
[----:B--23--:R-:W-:Y:S02]  /*6180*/  @!P3 IMAD.U32 R41, RZ, RZ, UR4 ;  /* 0x00000004ff29be24 */ /* 0x00cfe4000f8e00ff */
.L_x_101:
[----:B------:R-:W-:Y:S05]  /*6190*/  @!P4 BRA `(.L_x_102) ;  /* 0x000000000024c947 */ /* 0x000fea0003800000 */
[----:B------:R-:W-:Y:S01]  /*61a0*/  ISETP.NE.U32.AND P3, PT, R76, RZ, PT ;  /* 0x000000ff4c00720c */ /* 0x000fe20003f65070 */
[----:B------:R-:W2:Y:S03]  /*61b0*/  LDCU.64 UR4, c[0x0][0x358] ;  /* 0x00006b00ff0477ac */ /* 0x000ea60008000a00 */
[----:B------:R-:W-:Y:S11]  /*61c0*/  ISETP.NE.AND.EX P3, PT, R77, RZ, PT, P3 ;  /* 0x000000ff4d00720c */ /* 0x000ff60003f65330 */
[----:B------:R-:W-:Y:S02]  /*61d0*/  @!UPT UIADD3 URZ, UPT, UPT, URZ, URZ, URZ ;  /* 0x000000fffffff290 */ /* 0x000fe4000fffe0ff */
[----:B------:R-:W3:Y:S01]  /*61e0*/  @P3 LDC.64 R2, c[0x0][0x8a8] ;  /* 0x00022a00ff023b82 */ /* 0x000ee20000000a00 */
[----:B-1----:R-:W-:Y:S04]  /*61f0*/  @P3 IMAD R0, R78, UR36, RZ ;  /* 0x000000244e003c24 */ /* 0x002fe8000f8e02ff */
[----:B---3--:R-:W-:Y:S05]  /*6200*/  @P3 IMAD.WIDE R2, R0, 0x4, R2 ;  /* 0x0000000400023825 */ /* 0x008fea00078e0202 */
[----:B--2--5:R2:W5:Y:S02]  /*6210*/  @P3 LDG.E R38, desc[UR4][R2.64] ;  /* 0x0000000402263981 */ /* 0x024564000c1e1900 */
[----:B--2---:R-:W3:Y:S02]  /*6220*/  @!P3 LDC R38, c[0x0][0x8a0] ;  /* 0x00022800ff26bb82 */ /* 0x004ee40000000800 */
.L_x_102:
[----:B-----5:R-:W-:Y:S01]  /*6230*/  FSETP.NEU.AND P3, PT, R41, RZ, PT ;  /* 0x000000ff2900720b */ /* 0x020fe20003f6d000 */
[----:B------:R-:W-:Y:S01]  /*6240*/  IMAD.SHL.U32 R47, R80, 0x2, RZ ;  /* 0x00000002502f7824 */ /* 0x000fe200078e00ff */
[----:B------:R-:W-:Y:S01]  /*6250*/  SEL R5, RZ, 0xffffffff, P2 ;  /* 0xffffffffff057807 */ /* 0x000fe20001000000 */
[----:B------:R-:W-:Y:S01]  /*6260*/  BSSY B1, `(.L_x_103) ;  /* 0x0000044000017945 */ /* 0x000fe20003800000 */
[----:B------:R-:W-:Y:S01]  /*6270*/  @P1 LOP3.LUT P2, RZ, R81, 0xff, RZ, 0xc0, !PT ;  /* 0x000000ff51ff1812 */ /* 0x000fe2000784c0ff */
[----:B------:R-:W-:Y:S01]  /*6280*/  VIADD R97, R47, UR44 ;  /* 0x0000002c2f617c36 */ /* 0x000fe20008000000 */
[----:B------:R-:W-:Y:S01]  /*6290*/  @P1 SEL R2, RZ, 0xffffffff, P3 ;  /* 0xffffffffff021807 */ /* 0x000fe20001800000 */
[----:B------:R-:W-:Y:S01]  /*62a0*/  IMAD.MOV.U32 R60, RZ, RZ, 0x1 ;  /* 0x00000001ff3c7424 */ /* 0x000fe200078e00ff */
[----:B------:R-:W-:Y:S01]  /*62b0*/  LOP3.LUT R91, R91, 0x1, RZ, 0x3c, !PT ;  /* 0x000000015b5b7812 */ /* 0x000fe200078e3cff */
[----:B------:R-:W-:Y:S01]  /*62c0*/  IMAD.MOV.U32 R46, RZ, RZ, RZ ;  /* 0x000000ffff2e7224 */ /* 0x000fe200078e00ff */
[----:B------:R-:W-:Y:S02]  /*62d0*/  @P0 SEL R2, R5, R2, !P2 ;  /* 0x0000000205020207 */ /* 0x000fe40005000000 */
[----:B------:R-:W-:Y:S02]  /*62e0*/  CS2R R74, SRZ ;  /* 0x00000000004a7805 */ /* 0x000fe4000001ff00 */
[----:B------:R-:W-:Y:S02]  /*62f0*/  LEA R98, R36, UR44, 0x3 ;  /* 0x0000002c24627c11 */ /* 0x000fe4000f8e18ff */
[----:B------:R-:W-:Y:S02]  /*6300*/  CS2R R72, SRZ ;  /* 0x0000000000487805 */ /* 0x000fe4000001ff00 */
[----:B------:R-:W-:Y:S02]  /*6310*/  @P1 LOP3.LUT R2, R2, 0x1, RZ, 0xc0, !PT ;  /* 0x0000000102021812 */ /* 0x000fe400078ec0ff */
[----:B------:R-:W-:Y:S02]  /*6320*/  CS2R R66, SRZ ;  /* 0x0000000000427805 */ /* 0x000fe4000001ff00 */
[----:B------:R-:W-:Y:S02]  /*6330*/  SHF.L.U32 R3, R90, 0x1f, RZ ;  /* 0x0000001f5a037819 */ /* 0x000fe400000006ff */
[----:B------:R-:W-:Y:S02]  /*6340*/  CS2R R64, SRZ ;  /* 0x0000000000407805 */ /* 0x000fe4000001ff00 */
[----:B------:R-:W-:Y:S02]  /*6350*/  ISETP.NE.U32.OR P6, PT, R2, 0x1, !P1 ;  /* 0x000000010200780c */ /* 0x000fe40004fc5470 */
[----:B------:R-:W-:Y:S02]  /*6360*/  CS2R R58, SRZ ;  /* 0x00000000003a7805 */ /* 0x000fe4000001ff00 */
[----:B------:R-:W-:Y:S02]  /*6370*/  PLOP3.LUT P2, PT, PT, PT, UP1, 0x80, 0x8 ;  /* 0x000000000008781c */ /* 0x000fe40003f4f018 */
[----:B------:R-:W-:Y:S02]  /*6380*/  CS2R R56, SRZ ;  /* 0x0000000000387805 */ /* 0x000fe4000001ff00 */
[----:B------:R-:W-:Y:S02]  /*6390*/  LEA.HI R39, R36, R36, RZ, 0x1 ;  /* 0x0000002424277211 */ /* 0x000fe400078f08ff */
[----:B------:R-:W-:Y:S02]  /*63a0*/  CS2R R50, SRZ ;  /* 0x0000000000327805 */ /* 0x000fe4000001ff00 */
[----:B------:R-:W-:Y:S02]  /*63b0*/  LOP3.LUT P4, R87, R81, 0xff, RZ, 0xc0, !PT ;  /* 0x000000ff51577812 */ /* 0x000fe4000788c0ff */
[----:B------:R-:W-:Y:S02]  /*63c0*/  CS2R R48, SRZ ;  /* 0x0000000000307805 */ /* 0x000fe4000001ff00 */
[----:B------:R-:W-:Y:S01]  /*63d0*/  SEL R2, RZ, 0xffffffff, P3 ;  /* 0xffffffffff027807 */ /* 0x000fe20001800000 */
[C---:B-1----:R-:W-:Y:S01]  /*63e0*/  IMAD.SHL.U32 R0, R39.reuse, 0x80, RZ ;  /* 0x0000008027007824 */ /* 0x042fe200078e00ff */
[----:B------:R-:W-:Y:S01]  /*63f0*/  LOP3.LUT R39, R39, 0xffe, RZ, 0xc0, !PT ;  /* 0x00000ffe27277812 */ /* 0x000fe200078ec0ff */
[----:B------:R-:W-:Y:S01]  /*6400*/  VIADD R99, R97, 0x400 ;  /* 0x0000040061637836 */ /* 0x000fe20000000000 */
[----:B------:R-:W-:Y:S01]  /*6410*/  P2R R95, PR, RZ, 0x40 ;  /* 0x00000040ff5f7803 */ /* 0x000fe20000000000 */
[----:B------:R-:W-:Y:S01]  /*6420*/  IMAD.IADD R96, R92, 0x1, R97 ;  /* 0x000000015c607824 */ /* 0x000fe200078e0261 */
[----:B------:R-:W-:Y:S01]  /*6430*/  @P6 SHF.L.U32 R4, R91, 0x1f, RZ ;  /* 0x0000001f5b046819 */ /* 0x000fe200000006ff */
[----:B------:R-:W-:Y:S01]  /*6440*/  IMAD.IADD R39, R36, 0x1, -R39 ;  /* 0x0000000124277824 */ /* 0x000fe200078e0a27 */
[----:B------:R-:W-:Y:S02]  /*6450*/  @P2 SEL R2, R5, R2, !P4 ;  /* 0x0000000205022207 */ /* 0x000fe40006000000 */
[----:B------:R-:W1:Y:S01]  /*6460*/  @P6 SYNCS.PHASECHK.TRANS64.TRYWAIT P1, [UR44+0x90], R4 ;  /* 0x00009004ff0065a7 */ /* 0x000e62000802112c */
[----:B------:R-:W-:Y:S02]  /*6470*/  LOP3.LUT R0, R0, 0xffffff00, RZ, 0xc0, !PT ;  /* 0xffffff0000007812 */ /* 0x000fe400078ec0ff */
[----:B------:R-:W-:Y:S03]  /*6480*/  LOP3.LUT R2, R2, 0x1, RZ, 0xc0, !PT ;  /* 0x0000000102027812 */ /* 0x000fe600078ec0ff */
[----:B------:R-:W-:Y:S01]  /*6490*/  IMAD.IADD R0, R37, 0x1, R0 ;  /* 0x0000000125007824 */ /* 0x000fe200078e0200 */
[----:B------:R-:W-:Y:S03]  /*64a0*/  ISETP.NE.U32.AND P5, PT, R2, 0x1, PT ;  /* 0x000000010200780c */ /* 0x000fe60003fa5070 */
[----:B------:R-:W-:Y:S01]  /*64b0*/  IMAD R39, R39, 0x100000, R0 ;  /* 0x0010000027277824 */ /* 0x000fe200078e0200 */
[----:B------:R-:W-:Y:S01]  /*64c0*/  P2R R61, PR, RZ, 0x20 ;  /* 0x00000020ff3d7803 */ /* 0x000fe20000000000 */
[----:B------:R2:W4:Y:S01]  /*64d0*/  SYNCS.PHASECHK.TRANS64.TRYWAIT P0, [R98+URZ+0x100], R3 ;  /* 0x00010003620075a7 */ /* 0x00052200080011ff */
[----:B-1----:R-:W-:Y:S01]  /*64e0*/  @P6 SEL R60, RZ, 0x1, !P1 ;  /* 0x00000001ff3c6807 */ /* 0x002fe20004800000 */
[----:B--2---:R-:W-:Y:S06]  /*64f0*/  @!P6 BRA `(.L_x_104) ;  /* 0x000000000068e947 */ /* 0x004fec0003800000 */
[C---:B------:R-:W-:Y:S01]  /*6500*/  @P5 IMAD R5, R93.reuse, 0x2, R99 ;  /* 0x000000025d055824 */ /* 0x040fe200078e0263 */
[----:B------:R-:W-:Y:S01]  /*6510*/  ISETP.NE.AND P1, PT, R60, RZ, PT ;  /* 0x000000ff3c00720c */ /* 0x000fe20003f25270 */
[----:B------:R-:W-:Y:S01]  /*6520*/  @P5 IMAD R2, R93, 0x2, R97 ;  /* 0x000000025d025824 */ /* 0x000fe200078e0261 */
[----:B------:R-:W-:Y:S01]  /*6530*/  BSSY B0, `(.L_x_105) ;  /* 0x000000e000007945 */ /* 0x000fe20003800000 */
[----:B------:R-:W-:Y:S01]  /*6540*/  IMAD.MOV.U32 R74, RZ, RZ, RZ ;  /* 0x000000ffff4a7224 */ /* 0x000fe200078e00ff */
[----:B------:R-:W-:Y:S01]  /*6550*/  CS2R R66, SRZ ;  /* 0x0000000000427805 */ /* 0x000fe2000001ff00 */
[----:B------:R-:W-:Y:S01]  /*6560*/  @P5 IMAD.IADD R4, R92, 0x1, R5 ;  /* 0x000000015c045824 */ /* 0x000fe200078e0205 */
[----:B------:R-:W-:Y:S02]  /*6570*/  CS2R R64, SRZ ;  /* 0x0000000000407805 */ /* 0x000fe4000001ff00 */
[----:B------:R-:W-:Y:S02]  /*6580*/  CS2R R72, SRZ ;  /* 0x0000000000487805 */ /* 0x000fe4000001ff00 */
[----:B------:R-:W-:Y:S02]  /*6590*/  CS2R R50, SRZ ;  /* 0x0000000000327805 */ /* 0x000fe4000001ff00 */
[----:B------:R-:W-:Y:S02]  /*65a0*/  CS2R R48, SRZ ;  /* 0x0000000000307805 */ /* 0x000fe4000001ff00 */
[----:B------:R-:W-:Y:S02]  /*65b0*/  CS2R R58, SRZ ;  /* 0x00000000003a7805 */ /* 0x000fe4000001ff00 */
[----:B------:R-:W-:Y:S01]  /*65c0*/  CS2R R56, SRZ ;  /* 0x0000000000387805 */ /* 0x000fe2000001ff00 */
[----:B------:R-:W-:Y:S06]  /*65d0*/  @P1 BRA `(.L_x_106) ;  /* 0x00000000000c1947 */ /* 0x000fec0003800000 */
[----:B------:R-:W-:Y:S04]  /*65e0*/  SHF.L.U32 R5, R91, 0x1f, RZ ;  /* 0x0000001f5b057819 */ /* 0x000fe800000006ff */
[----:B------:R-:W1:Y:S02]  /*65f0*/  SYNCS.PHASECHK.TRANS64.TRYWAIT P1, [UR44+0x90], R5 ;  /* 0x00009005ff0075a7 */ /* 0x000e64000802112c */
[----:B-1----:R-:W-:Y:S05]  /*6600*/  @!P1 BRA `(.L_x_107) ;  /* 0x0000004000109947 */ /* 0x002fea0003800000 */
.L_x_106:
[----:B------:R-:W-:Y:S05]  /*6610*/  BSYNC B0 ;  /* 0x0000000000007941 */ /* 0x000fea0003800000 */
.L_x_105:
[----:B------:R-:W-:Y:S01]  /*6620*/  ISETP.NE.AND P1, PT, R61, RZ, PT ;  /* 0x000000ff3d00720c */ /* 0x000fe20003f25270 */
[----:B------:R-:W-:Y:S11]  /*6630*/  HFMA2 R46, -RZ, RZ, 0, 5.9604644775390625e-08 ;  /* 0x00000001ff2e7431 */ /* 0x000ff600000001ff */
[----:B------:R-:W-:Y:S01]  /*6640*/  @!UPT UIADD3 URZ, UPT, UPT, URZ, URZ, URZ ;  /* 0x000000fffffff290 */ /* 0x000fe2000fffe0ff */
[----:B------:R-:W-:Y:S05]  /*6650*/  @P1 WARPSYNC.ALL ;  /* 0x0000000000001948 */ /* 0x000fea0003800000 */
[----:B------:R2:W1:Y:S04]  /*6660*/  @P1 LDSM.16.M88.4 R64, [R2+0x400] ;  /* 0x000400000240183b */ /* 0x0004680000000200 */
[----:B------:R2:W1:Y:S04]  /*6670*/  @P1 LDSM.16.M88.4 R72, [R4] ;  /* 0x000000000448183b */ /* 0x0004680000000200 */
[----:B------:R2:W1:Y:S04]  /*6680*/  @P1 LDSM.16.M88.4 R48, [R47+UR44+0x400] ;  /* 0x0004002c2f30183b */ /* 0x0004680008000200 */
[----:B------:R2:W1:Y:S02]  /*6690*/  @P1 LDSM.16.M88.4 R56, [R96+0x400] ;  /* 0x000400006038183b */ /* 0x0004640000000200 */
.L_x_104:
[----:B------:R-:W-:Y:S05]  /*66a0*/  BSYNC B1 ;  /* 0x0000000000017941 */ /* 0x000fea0003800000 */
.L_x_103:
[----:B-1----:R-:W-:Y:S04]  /*66b0*/  SHF.R.U32.HI R5, RZ, 0x15, R39 ;  /* 0x00000015ff057819 */ /* 0x002fe80000011627 */
[----:B------:R-:W-:Y:S01]  /*66c0*/  LOP3.LUT P1, RZ, R5, 0x3, R82, 0x48, !PT ;  /* 0x0000000305ff7812 */ /* 0x000fe20007824852 */
[----:B------:R-:W-:Y:S01]  /*66d0*/  @!UPT UIADD3 URZ, UPT, UPT, URZ, URZ, URZ ;  /* 0x000000fffffff290 */ /* 0x000fe2000fffe0ff */
[----:B----4-:R-:W-:Y:S11]  /*66e0*/  @P0 BRA `(.L_x_108) ;  /* 0x0000000000080947 */ /* 0x010ff60003800000 */
[----:B------:R-:W1:Y:S02]  /*66f0*/  SYNCS.PHASECHK.TRANS64.TRYWAIT P0, [R98+URZ+0x100], R3 ;  /* 0x00010003620075a7 */ /* 0x000e6400080011ff */
[----:B-1----:R-:W-:Y:S05]  /*6700*/  @!P0 BRA `(.L_x_109) ;  /* 0x0000003c00e88947 */ /* 0x002fea0003800000 */
.L_x_108:
[----:B------:R-:W-:Y:S05]  /*6710*/  @!P1 BRA `(.L_x_110) ;  /* 0x0000000000409947 */ /* 0x000fea0003800000 */
[----:B------:R-:W4:Y:S01]  /*6720*/  LDCU.64 UR8, c[0x4][0x70] ;  /* 0x01000e00ff0877ac */ /* 0x000f220008000a00 */
[----:B-1----:R-:W-:Y:S01]  /*6730*/  MOV R3, 0x0 ;  /* 0x0000000000037802 */ /* 0x002fe20000000f00 */
[----:B------:R-:W-:Y:S02]  /*6740*/  HFMA2 R12, -RZ, RZ, 0, 5.9604644775390625e-08 ;  /* 0x00000001ff0c7431 */ /* 0x000fe400000001ff */
[----:B------:R-:W-:Y:S02]  /*6750*/  IMAD.MOV.U32 R8, RZ, RZ, 0x192 ;  /* 0x00000192ff087424 */ /* 0x000fe400078e00ff */
[----:B------:R-:W-:Y:S01]  /*6760*/  IMAD.MOV.U32 R13, RZ, RZ, RZ ;  /* 0x000000ffff0d7224 */ /* 0x000fe200078e00ff */
[----:B------:R-:W1:Y:S01]  /*6770*/  LDCU.64 UR6, c[0x4][0x78] ;  /* 0x01000f00ff0677ac */ /* 0x000e620008000a00 */
[----:B--2---:R-:W2:Y:S01]  /*6780*/  LDC.64 R2, c[0x4][R3] ;  /* 0x0100000003027b82 */ /* 0x004ea20000000a00 */
[----:B------:R-:W5:Y:S01]  /*6790*/  LDCU.64 UR4, c[0x4][0x10] ;  /* 0x01000200ff0477ac */ /* 0x000f620008000a00 */
[----:B----4-:R-:W-:Y:S01]  /*67a0*/  MOV R5, UR9 ;  /* 0x0000000900057c02 */ /* 0x010fe20008000f00 */
[----:B------:R-:W-:Y:S01]  /*67b0*/  IMAD.U32 R4, RZ, RZ, UR8 ;  /* 0x00000008ff047e24 */ /* 0x000fe2000f8e00ff */
[----:B-1----:R-:W-:Y:S01]  /*67c0*/  MOV R7, UR7 ;  /* 0x0000000700077c02 */ /* 0x002fe20008000f00 */
[----:B------:R-:W-:Y:S01]  /*67d0*/  IMAD.U32 R6, RZ, RZ, UR6 ;  /* 0x00000006ff067e24 */ /* 0x000fe2000f8e00ff */
[----:B-----5:R-:W-:Y:S01]  /*67e0*/  MOV R11, UR5 ;  /* 0x00000005000b7c02 */ /* 0x020fe20008000f00 */
[----:B------:R-:W-:Y:S02]  /*67f0*/  IMAD.U32 R10, RZ, RZ, UR4 ;  /* 0x00000004ff0a7e24 */ /* 0x000fe4000f8e00ff */
[----:B------:R-:W-:Y:S07]  /*6800*/  LEPC R20, `(.L_x_110) ;  /* 0x000000001014794e */ /* 0x000fee0000000000 */
[----:B--23--:R-:W-:Y:S05]  /*6810*/  CALL.ABS.NOINC R2 ;  /* 0x0000000002007343 */ /* 0x00cfea0003c00000 */
.L_x_110:
[C---:B------:R-:W-:Y:S01]  /*6820*/  SHF.L.U32 R40, R48.reuse, 0x10, RZ ;  /* 0x0000001030287819 */ /* 0x040fe200000006ff */
[----:B------:R-:W-:Y:S05]  /*6830*/  WARPSYNC.ALL ;  /* 0x0000000000007948 */ /* 0x000fea0003800000 */
[----:B------:R-:W-:Y:S01]  /*6840*/  R2UR UR4, R39 ;  /* 0x00000000270472ca */ /* 0x000fe200000e0000 */
[----:B------:R-:W-:Y:S01]  /*6850*/  BSSY.RECONVERGENT B0, `(.L_x_111) ;  /* 0x000008b000007945 */ /* 0x000fe20003800200 */
[----:B------:R-:W-:Y:S02]  /*6860*/  LOP3.LUT R43, R48, 0xffff0000, RZ, 0xc0, !PT ;  /* 0xffff0000302b7812 */ /* 0x000fe400078ec0ff */
[----:B------:R-:W-:Y:S02]  /*6870*/  SHF.L.U32 R42, R49, 0x10, RZ ;  /* 0x00000010312a7819 */ /* 0x000fe400000006ff */
[----:B------:R-:W-:Y:S02]  /*6880*/  SHF.L.U32 R45, R51, 0x10, RZ ;  /* 0x00000010332d7819 */ /* 0x000fe400000006ff */
[----:B------:R-:W-:Y:S02]  /*6890*/  SHF.L.U32 R62, R93, 0x1, RZ ;  /* 0x000000015d3e7819 */ /* 0x000fe400000006ff */
[----:B------:R-:W-:Y:S02]  /*68a0*/  ISETP.NE.AND P0, PT, R94, RZ, PT ;  /* 0x000000ff5e00720c */ /* 0x000fe40003f05270 */
[----:B------:R-:W-:Y:S01]  /*68b0*/  IADD3 R99, PT, PT, R99, R62, RZ ;  /* 0x0000003e63637210 */ /* 0x000fe20007ffe0ff */
[----:B--2---:R-:W3:Y:S03]  /*68c0*/  LDTM.16dp256bit.x8 R4, tmem[UR4] ;  /* 0x00000004000479ee */ /* 0x004ee600081a0000 */
[----:B------:R-:W-:Y:S01]  /*68d0*/  IADD3 R100, PT, PT, R92, R99, RZ ;  /* 0x000000635c647210 */ /* 0x000fe20007ffe0ff */
[C---:B---3--:R-:W-:Y:S01]  /*68e0*/  FMUL R0, R38.reuse, R4 ;  /* 0x0000000426007220 */ /* 0x048fe20000400000 */
[C---:B------:R-:W-:Y:S01]  /*68f0*/  FMUL R2, R38.reuse, R5 ;  /* 0x0000000526027220 */ /* 0x040fe20000400000 */
[C---:B-1----:R-:W-:Y:S01]  /*6900*/  FMUL R3, R38.reuse, R6 ;  /* 0x0000000626037220 */ /* 0x042fe20000400000 */
[----:B------:R-:W-:Y:S01]  /*6910*/  FMUL R7, R38, R7 ;  /* 0x0000000726077220 */ /* 0x000fe20000400000 */
[----:B------:R-:W-:Y:S01]  /*6920*/  FFMA R0, R41, R40, R0 ;  /* 0x0000002829007223 */ /* 0x000fe20000000000 */
[----:B------:R-:W-:Y:S01]  /*6930*/  LOP3.LUT R40, R49, 0xffff0000, RZ, 0xc0, !PT ;  /* 0xffff000031287812 */ /* 0x000fe200078ec0ff */
[C---:B------:R-:W-:Y:S01]  /*6940*/  FFMA R2, R41.reuse, R43, R2 ;  /* 0x0000002b29027223 */ /* 0x040fe20000000002 */
[C---:B------:R-:W-:Y:S01]  /*6950*/  SHF.L.U32 R43, R50.reuse, 0x10, RZ ;  /* 0x00000010322b7819 */ /* 0x040fe200000006ff */
[C---:B------:R-:W-:Y:S01]  /*6960*/  FFMA R3, R41.reuse, R42, R3 ;  /* 0x0000002a29037223 */ /* 0x040fe20000000003 */
[----:B------:R-:W-:Y:S01]  /*6970*/  LOP3.LUT R42, R50, 0xffff0000, RZ, 0xc0, !PT ;  /* 0xffff0000322a7812 */ /* 0x000fe200078ec0ff */
[----:B------:R-:W-:Y:S01]  /*6980*/  FMUL R4, R38, R8 ;  /* 0x0000000826047220 */ /* 0x000fe20000400000 */
[----:B------:R-:W-:Y:S01]  /*6990*/  F2FP.BF16.F32.PACK_AB R52, R2, R0 ;  /* 0x000000000234723e */ /* 0x000fe200000010ff */
[----:B------:R-:W-:Y:S01]  /*69a0*/  FFMA R7, R41, R40, R7 ;  /* 0x0000002829077223 */ /* 0x000fe20000000007 */
[----:B------:R-:W-:Y:S01]  /*69b0*/  LOP3.LUT R40, R51, 0xffff0000, RZ, 0xc0, !PT ;  /* 0xffff000033287812 */ /* 0x000fe200078ec0ff */
[C---:B------:R-:W-:Y:S01]  /*69c0*/  FMUL R5, R38.reuse, R9 ;  /* 0x0000000926057220 */ /* 0x040fe20000400000 */
[C---:B------:R-:W-:Y:S01]  /*69d0*/  FMUL R6, R38.reuse, R10 ;  /* 0x0000000a26067220 */ /* 0x040fe20000400000 */
[----:B------:R-:W-:Y:S01]  /*69e0*/  FMUL R11, R38, R11 ;  /* 0x0000000b260b7220 */ /* 0x000fe20000400000 */
[----:B------:R-:W-:Y:S01]  /*69f0*/  F2FP.BF16.F32.PACK_AB R53, R7, R3 ;  /* 0x000000030735723e */ /* 0x000fe200000010ff */
[C---:B------:R-:W-:Y:S01]  /*6a00*/  FFMA R4, R41.reuse, R43, R4 ;  /* 0x0000002b29047223 */ /* 0x040fe20000000004 */
[C---:B------:R-:W-:Y:S01]  /*6a10*/  SHF.L.U32 R43, R56.reuse, 0x10, RZ ;  /* 0x00000010382b7819 */ /* 0x040fe200000006ff */
[----:B------:R-:W-:Y:S01]  /*6a20*/  FFMA R5, R41, R42, R5 ;  /* 0x0000002a29057223 */ /* 0x000fe20000000005 */
[----:B------:R-:W-:Y:S01]  /*6a30*/  LOP3.LUT R42, R57, 0xffff0000, RZ, 0xc0, !PT ;  /* 0xffff0000392a7812 */ /* 0x000fe200078ec0ff */
[----:B------:R-:W-:Y:S01]  /*6a40*/  FFMA R6, R41, R45, R6 ;  /* 0x0000002d29067223 */ /* 0x000fe20000000006 */
[----:B------:R-:W-:Y:S01]  /*6a50*/  SHF.L.U32 R45, R57, 0x10, RZ ;  /* 0x00000010392d7819 */ /* 0x000fe200000006ff */
[----:B------:R-:W-:Y:S01]  /*6a60*/  FFMA R11, R41, R40, R11 ;  /* 0x00000028290b7223 */ /* 0x000fe2000000000b */
[----:B------:R-:W-:Y:S01]  /*6a70*/  LOP3.LUT R40, R56, 0xffff0000, RZ, 0xc0, !PT ;  /* 0xffff000038287812 */ /* 0x000fe200078ec0ff */
[C---:B------:R-:W-:Y:S01]  /*6a80*/  FMUL R8, R38.reuse, R12 ;  /* 0x0000000c26087220 */ /* 0x040fe20000400000 */
[----:B------:R-:W-:Y:S01]  /*6a90*/  F2FP.BF16.F32.PACK_AB R54, R5, R4 ;  /* 0x000000040536723e */ /* 0x000fe200000010ff */
[C---:B------:R-:W-:Y:S01]  /*6aa0*/  FMUL R9, R38.reuse, R13 ;  /* 0x0000000d26097220 */ /* 0x040fe20000400000 */
[----:B------:R-:W-:Y:S01]  /*6ab0*/  F2FP.BF16.F32.PACK_AB R55, R11, R6 ;  /* 0x000000060b37723e */ /* 0x000fe200000010ff */
[C---:B------:R-:W-:Y:S01]  /*6ac0*/  FMUL R10, R38.reuse, R14 ;  /* 0x0000000e260a7220 */ /* 0x040fe20000400000 */
[----:B------:R-:W-:Y:S01]  /*6ad0*/  FMUL R15, R38, R15 ;  /* 0x0000000f260f7220 */ /* 0x000fe20000400000 */
[----:B------:R-:W-:Y:S01]  /*6ae0*/  FFMA R8, R41, R43, R8 ;  /* 0x0000002b29087223 */ /* 0x000fe20000000008 */
[----:B------:R-:W-:Y:S01]  /*6af0*/  SHF.L.U32 R43, R59, 0x10, RZ ;  /* 0x000000103b2b7819 */ /* 0x000fe200000006ff */
[C---:B------:R-:W-:Y:S01]  /*6b00*/  FFMA R9, R41.reuse, R40, R9 ;  /* 0x0000002829097223 */ /* 0x040fe20000000009 */
[C---:B------:R-:W-:Y:S01]  /*6b10*/  SHF.L.U32 R40, R58.reuse, 0x10, RZ ;  /* 0x000000103a287819 */ /* 0x040fe200000006ff */
        /* <DEDUP_REMOVED lines=8> */
[----:B------:R-:W-:Y:S01]  /*6ba0*/  FMUL R14, R38, R18 ;  /* 0x00000012260e7220 */ /* 0x000fe20000400000 */
[----:B------:R-:W-:Y:S01]  /*6bb0*/  FFMA R12, R41, R40, R12 ;  /* 0x00000028290c7223 */ /* 0x000fe2000000000c */
[----:B------:R-:W-:Y:S01]  /*6bc0*/  LOP3.LUT R40, R59, 0xffff0000, RZ, 0xc0, !PT ;  /* 0xffff00003b287812 */ /* 0x000fe200078ec0ff */
[C---:B------:R-:W-:Y:S01]  /*6bd0*/  FFMA R13, R41.reuse, R42, R13 ;  /* 0x0000002a290d7223 */ /* 0x040fe2000000000d */
[----:B------:R-:W-:Y:S01]  /*6be0*/  LOP3.LUT R42, R64, 0xffff0000, RZ, 0xc0, !PT ;  /* 0xffff0000402a7812 */ /* 0x000fe200078ec0ff */
[----:B------:R-:W-:Y:S01]  /*6bf0*/  FMUL R19, R38, R19 ;  /* 0x0000001326137220 */ /* 0x000fe20000400000 */
[----:B------:R-:W-:Y:S01]  /*6c00*/  FFMA R14, R41, R43, R14 ;  /* 0x0000002b290e7223 */ /* 0x000fe2000000000e */
[----:B------:R-:W-:Y:S01]  /*6c10*/  SHF.L.U32 R43, R64, 0x10, RZ ;  /* 0x00000010402b7819 */ /* 0x000fe200000006ff */
[C---:B------:R-:W-:Y:S01]  /*6c20*/  FMUL R16, R38.reuse, R20 ;  /* 0x0000001426107220 */ /* 0x040fe20000400000 */
        /* <DEDUP_REMOVED lines=19> */
[----:B------:R1:W-:Y:S01]  /*6d60*/  STSM.16.M88.4 [R97+0x400], R52 ;  /* 0x0004003461007844 */ /* 0x0003e20000000200 */
[C---:B------:R-:W-:Y:S01]  /*6d70*/  FMUL R22, R38.reuse, R26 ;  /* 0x0000001a26167220 */ /* 0x040fe20000400000 */
[----:B------:R-:W-:Y:S01]  /*6d80*/  FMUL R27, R38, R27 ;  /* 0x0000001b261b7220 */ /* 0x000fe20000400000 */
[----:B------:R-:W-:Y:S01]  /*6d90*/  FFMA R20, R41, R43, R20 ;  /* 0x0000002b29147223 */ /* 0x000fe20000000014 */
[----:B------:R-:W-:Y:S01]  /*6da0*/  SHF.L.U32 R43, R73, 0x10, RZ ;  /* 0x00000010492b7819 */ /* 0x000fe200000006ff */
[C---:B------:R-:W-:Y:S01]  /*6db0*/  FFMA R21, R41.reuse, R40, R21 ;  /* 0x0000002829157223 */ /* 0x040fe20000000015 */
[C---:B------:R-:W-:Y:S02]  /*6dc0*/  SHF.L.U32 R40, R72.reuse, 0x10, RZ ;  /* 0x0000001048287819 */ /* 0x040fe400000006ff */
[----:B------:R1:W-:Y:S01]  /*6dd0*/  STSM.16.M88.4 [R96+0x400], R68 ;  /* 0x0004004460007844 */ /* 0x0003e20000000200 */
[----:B------:R-:W-:Y:S01]  /*6de0*/  FFMA R22, R41, R45, R22 ;  /* 0x0000002d29167223 */ /* 0x000fe20000000016 */
[----:B------:R-:W-:Y:S01]  /*6df0*/  SHF.L.U32 R45, R75, 0x10, RZ ;  /* 0x000000104b2d7819 */ /* 0x000fe200000006ff */
[C---:B------:R-:W-:Y:S01]  /*6e00*/  FFMA R27, R41.reuse, R42, R27 ;  /* 0x0000002a291b7223 */ /* 0x040fe2000000001b */
[----:B------:R-:W-:Y:S01]  /*6e10*/  LOP3.LUT R42, R72, 0xffff0000, RZ, 0xc0, !PT ;  /* 0xffff0000482a7812 */ /* 0x000fe200078ec0ff */
[C---:B------:R-:W-:Y:S01]  /*6e20*/  FMUL R24, R38.reuse, R28 ;  /* 0x0000001c26187220 */ /* 0x040fe20000400000 */
[C---:B------:R-:W-:Y:S01]  /*6e30*/  FMUL R25, R38.reuse, R29 ;  /* 0x0000001d26197220 */ /* 0x040fe20000400000 */
[C---:B------:R-:W-:Y:S01]  /*6e40*/  FMUL R26, R38.reuse, R30 ;  /* 0x0000001e261a7220 */ /* 0x040fe20000400000 */
[----:B------:R-:W-:Y:S01]  /*6e50*/  FMUL R31, R38, R31 ;  /* 0x0000001f261f7220 */ /* 0x000fe20000400000 */
[----:B------:R-:W-:Y:S01]  /*6e60*/  FFMA R24, R41, R40, R24 ;  /* 0x0000002829187223 */ /* 0x000fe20000000018 */
[----:B------:R-:W-:Y:S01]  /*6e70*/  LOP3.LUT R40, R73, 0xffff0000, RZ, 0xc0, !PT ;  /* 0xffff000049287812 */ /* 0x000fe200078ec0ff */
[C---:B------:R-:W-:Y:S01]  /*6e80*/  FFMA R25, R41.reuse, R42, R25 ;  /* 0x0000002a29197223 */ /* 0x040fe20000000019 */
[C---:B------:R-:W-:Y:S01]  /*6e90*/  FFMA R26, R41.reuse, R43, R26 ;  /* 0x0000002b291a7223 */ /* 0x040fe2000000001a */
[----:B------:R-:W-:Y:S01]  /*6ea0*/  SHF.L.U32 R43, R74, 0x10, RZ ;  /* 0x000000104a2b7819 */ /* 0x000fe200000006ff */
[----:B------:R-:W-:Y:S01]  /*6eb0*/  FMUL R28, R38, R32 ;  /* 0x00000020261c7220 */ /* 0x000fe20000400000 */
[----:B------:R-:W-:Y:S01]  /*6ec0*/  LOP3.LUT R42, R74, 0xffff0000, RZ, 0xc0, !PT ;  /* 0xffff00004a2a7812 */ /* 0x000fe200078ec0ff */
[----:B------:R-:W-:Y:S01]  /*6ed0*/  FFMA R31, R41, R40, R31 ;  /* 0x00000028291f7223 */ /* 0x000fe2000000001f */
[C---:B------:R-:W-:Y:S01]  /*6ee0*/  FMUL R29, R38.reuse, R33 ;  /* 0x00000021261d7220 */ /* 0x040fe20000400000 */
[C---:B------:R-:W-:Y:S01]  /*6ef0*/  FMUL R30, R38.reuse, R34 ;  /* 0x00000022261e7220 */ /* 0x040fe20000400000 */
[----:B------:R-:W-:Y:S01]  /*6f00*/  LOP3.LUT R40, R75, 0xffff0000, RZ, 0xc0, !PT ;  /* 0xffff00004b287812 */ /* 0x000fe200078ec0ff */
[----:B------:R-:W-:Y:S01]  /*6f10*/  FMUL R35, R38, R35 ;  /* 0x0000002326237220 */ /* 0x000fe20000400000 */
[C---:B------:R-:W-:Y:S01]  /*6f20*/  FFMA R28, R41.reuse, R43, R28 ;  /* 0x0000002b291c7223 */ /* 0x040fe2000000001c */
[C---:B------:R-:W-:Y:S01]  /*6f30*/  FFMA R29, R41.reuse, R42, R29 ;  /* 0x0000002a291d7223 */ /* 0x040fe2000000001d */
[C---:B------:R-:W-:Y:S01]  /*6f40*/  FFMA R30, R41.reuse, R45, R30 ;  /* 0x0000002d291e7223 */ /* 0x040fe2000000001e */
[----:B------:R-:W-:Y:S01]  /*6f50*/  FFMA R35, R41, R40, R35 ;  /* 0x0000002829237223 */ /* 0x000fe20000000023 */
[----:B------:R-:W-:Y:S02]  /*6f60*/  F2FP.BF16.F32.PACK_AB R106, R21, R20 ;  /* 0x00000014156a723e */ /* 0x000fe400000010ff */
[----:B------:R-:W-:Y:S02]  /*6f70*/  F2FP.BF16.F32.PACK_AB R107, R27, R22 ;  /* 0x000000161b6b723e */ /* 0x000fe400000010ff */
[----:B------:R-:W-:Y:S02]  /*6f80*/  F2FP.BF16.F32.PACK_AB R108, R25, R24 ;  /* 0x00000018196c723e */ /* 0x000fe400000010ff */
[----:B------:R-:W-:Y:S01]  /*6f90*/  F2FP.BF16.F32.PACK_AB R109, R31, R26 ;  /* 0x0000001a1f6d723e */ /* 0x000fe200000010ff */
[----:B------:R1:W-:Y:S01]  /*6fa0*/  STSM.16.M88.4 [R99], R104 ;  /* 0x0000006863007844 */ /* 0x0003e20000000200 */
[----:B------:R-:W-:Y:S02]  /*6fb0*/  F2FP.BF16.F32.PACK_AB R110, R29, R28 ;  /* 0x0000001c1d6e723e */ /* 0x000fe400000010ff */
[----:B------:R-:W-:Y:S05]  /*6fc0*/  F2FP.BF16.F32.PACK_AB R111, R35, R30 ;  /* 0x0000001e236f723e */ /* 0x000fea00000010ff */
[----:B------:R1:W-:Y:S01]  /*6fd0*/  STSM.16.M88.4 [R100], R108 ;  /* 0x0000006c64007844 */ /* 0x0003e20000000200 */
[----:B------:R-:W-:Y:S01]  /*6fe0*/  @!PT LDS RZ, [RZ] ;  /* 0x00000000fffff984 */ /* 0x000fe20000000800 */
[----:B------:R-:W-:Y:S01]  /*6ff0*/  @!PT LDS RZ, [RZ] ;  /* 0x00000000fffff984 */ /* 0x000fe20000000800 */
[----:B------:R-:W-:Y:S01]  /*7000*/  @!PT LDS RZ, [RZ] ;  /* 0x00000000fffff984 */ /* 0x000fe20000000800 */
[----:B------:R-:W-:Y:S01]  /*7010*/  @!PT LDS RZ, [RZ] ;  /* 0x00000000fffff984 */ /* 0x000fe20000000800 */
[----:B------:R2:W-:Y:S07]  /*7020*/  MEMBAR.ALL.CTA ;  /* 0x0000000000007992 */ /* 0x0005ee0000008000 */
[----:B--2---:R-:W2:Y:S02]  /*7030*/  FENCE.VIEW.ASYNC.S ;  /* 0x00000000000073c6 */ /* 0x004ea40000000000 */
[----:B--2---:R-:W-:Y:S06]  /*7040*/  BAR.SYNC.DEFER_BLOCKING 0x1, 0x80 ;  /* 0x0042000000007b1d */ /* 0x004fec0000010000 */
[----:B------:R-:W-:Y:S05]  /*7050*/  @P0 BRA `(.L_x_112) ;  /* 0x0000000000280947 */ /* 0x000fea0003800000 */
[----:B------:R-:W2:Y:S01]  /*7060*/  LDCU.64 UR6, c[0x0][0x348] ;  /* 0x00006900ff0677ac */ /* 0x000ea20008000a00 */
[----:B------:R-:W-:Y:S01]  /*7070*/  UIADD3 UR4, UPT, UPT, UR44, 0x400, URZ ;  /* 0x000004002c047890 */ /* 0x000fe2000fffe0ff */
[----:B------:R-:W-:Y:S05]  /*7080*/  UMOV UR51, UR36 ;  /* 0x0000002400337c82 */ /* 0x000fea0008000000 */
[----:B------:R-:W-:Y:S04]  /*7090*/  MOV R86, UR4 ;  /* 0x0000000400567c02 */ /* 0x000fe80008000f00 */
[----:B------:R-:W-:Y:S01]  /*70a0*/  R2UR UR48, R86 ;  /* 0x00000000563072ca */ /* 0x000fe200000e0000 */
[----:B--2---:R-:W-:Y:S04]  /*70b0*/  UIADD3 UR4, UP0, UPT, UR6, 0x680, URZ ;  /* 0x0000068006047890 */ /* 0x004fe8000ff1e0ff */
[----:B------:R-:W-:Y:S09]  /*70c0*/  UIADD3.X UR5, UPT, UPT, URZ, UR7, URZ, UP0, !UPT ;  /* 0x00000007ff057290 */ /* 0x000ff200087fe4ff */
[----:B------:R2:W-:Y:S01]  /*70d0*/  UTMASTG.3D [UR48], [UR4] ;  /* 0x00000030040073b5 */ /* 0x0005e20008010000 */
[----:B------:R0:W-:Y:S01]  /*70e0*/  UTMACMDFLUSH ;  /* 0x00000000000079b7 */ /* 0x0001e20000000000 */
[----:B--2---:R-:W-:Y:S04]  /*70f0*/  DEPBAR.LE SB0, 0x1 ;  /* 0x000080400000791a */ /* 0x004fe80000000000 */
.L_x_112:
[----:B------:R-:W-:Y:S05]  /*7100*/  BSYNC.RECONVERGENT B0 ;  /* 0x0000000000007941 */ /* 0x000fea0003800200 */
.L_x_111:
[----:B------:R-:W-:Y:S01]  /*7110*/  BAR.SYNC.DEFER_BLOCKING 0x1, 0x80 ;  /* 0x0042000000007b1d */ /* 0x000fe20000010000 */
[----:B------:R-:W-:Y:S01]  /*7120*/  ISETP.NE.AND P1, PT, R95, RZ, PT ;  /* 0x000000ff5f00720c */ /* 0x000fe20003f25270 */
[----:B------:R-:W-:Y:S01]  /*7130*/  UISETP.NE.AND UP0, UPT, UR47, URZ, UPT ;  /* 0x000000ff2f00728c */ /* 0x000fe2000bf05270 */
[----:B------:R-:W-:Y:S11]  /*7140*/  LEA R3, R46, UR44, 0x3 ;  /* 0x0000002c2e037c11 */ /* 0x000ff6000f8e18ff */
[----:B------:R-:W-:Y:S01]  /*7150*/  @P1 SHF.L.U32 R4, R91, 0x1f, RZ ;  /* 0x0000001f5b041819 */ /* 0x000fe200000006ff */
[----:B------:R-:W-:Y:S06]  /*7160*/  BRA.U !UP0, `(.L_x_113) ;  /* 0x0000000108247547 */ /* 0x000fec000b800000 */
[----:B------:R-:W2:Y:S01]  /*7170*/  S2R R0, SR_CgaCtaId ;  /* 0x0000000000007919 */ /* 0x000ea20000008800 */
[----:B------:R-:W-:Y:S01]  /*7180*/  IMAD.U32 R2, RZ, RZ, UR46 ;  /* 0x0000002eff027e24 */ /* 0x000fe2000f8e00ff */
[----:B------:R-:W-:Y:S04]  /*7190*/  UIADD3 UR4, UPT, UPT, UR46, 0x1, URZ ;  /* 0x000000012e047890 */ /* 0x000fe8000fffe0ff */
[----:B------:R-:W-:Y:S01]  /*71a0*/  @P1 LEA R2, R2, UR44, 0x3 ;  /* 0x0000002c02021c11 */ /* 0x000fe2000f8e18ff */
[----:B------:R-:W-:Y:S04]  /*71b0*/  UISETP.NE.AND UP0, UPT, UR4, 0x4, UPT ;  /* 0x000000040400788c */ /* 0x000fe8000bf05270 */
[----:B------:R-:W-:Y:S01]  /*71c0*/  @P1 VIADD R5, R2, 0xb0 ;  /* 0x000000b002051836 */ /* 0x000fe20000000000 */
[----:B------:R-:W-:Y:S04]  /*71d0*/  USEL UR46, UR4, URZ, UP0 ;  /* 0x000000ff042e7287 */ /* 0x000fe80008000000 */
[----:B--2---:R-:W-:Y:S04]  /*71e0*/  @P1 PRMT R0, R0, 0x654, R5 ;  /* 0x0000065400001816 */ /* 0x004fe80000000005 */
[----:B------:R2:W-:Y:S04]  /*71f0*/  @P1 SYNCS.ARRIVE.TRANS64.RED.A1T0 RZ, [R0+URZ], RZ ;  /* 0x000000ff00ff19a7 */ /* 0x0005e800081004ff */
.L_x_113:
[----:B------:R-:W3:Y:S01]  /*7200*/  @P1 SYNCS.PHASECHK.TRANS64.TRYWAIT P0, [R3+URZ+0x90], R4 ;  /* 0x00009004030015a7 */ /* 0x000ee200080011ff */
[----:B------:R-:W-:Y:S01]  /*7210*/  BSSY B1, `(.L_x_114) ;  /* 0x0000017000017945 */ /* 0x000fe20003800000 */
[----:B---3--:R-:W-:Y:S03]  /*7220*/  @P1 SEL R60, RZ, 0x1, !P0 ;  /* 0x00000001ff3c1807 */ /* 0x008fe60004000000 */
[----:B------:R-:W-:Y:S05]  /*7230*/  @!P1 BRA `(.L_x_115) ;  /* 0x0000000000509947 */ /* 0x000fea0003800000 */
[----:B------:R-:W-:Y:S01]  /*7240*/  ISETP.NE.AND P1, PT, R61, RZ, PT ;  /* 0x000000ff3d00720c */ /* 0x000fe20003f25270 */
[----:B------:R-:W-:Y:S01]  /*7250*/  BSSY B0, `(.L_x_116) ;  /* 0x000000a000007945 */ /* 0x000fe20003800000 */
[----:B------:R-:W-:Y:S11]  /*7260*/  ISETP.NE.AND P0, PT, R60, RZ, PT ;  /* 0x000000ff3c00720c */ /* 0x000ff60003f05270 */
[----:B------:R-:W-:Y:S04]  /*7270*/  @P1 IMAD R4, R46, 0x2000, R47 ;  /* 0x000020002e041824 */ /* 0x000fe800078e022f */
[----:B------:R-:W-:Y:S04]  /*7280*/  @P1 VIADD R7, R4, UR44 ;  /* 0x0000002c04071c36 */ /* 0x000fe80008000000 */
[----:B------:R-:W-:Y:S01]  /*7290*/  @P1 IMAD.IADD R2, R92, 0x1, R7 ;  /* 0x000000015c021824 */ /* 0x000fe200078e0207 */
[----:B------:R-:W-:Y:S01]  /*72a0*/  @P1 IADD3 R5, PT, PT, R62, R7, RZ ;  /* 0x000000073e051210 */ /* 0x000fe20007ffe0ff */
[----:B------:R-:W-:Y:S06]  /*72b0*/  @P0 BRA `(.L_x_117) ;  /* 0x00000000000c0947 */ /* 0x000fec0003800000 */
[----:B--2---:R-:W-:Y:S04]  /*72c0*/  SHF.L.U32 R0, R91, 0x1f, RZ ;  /* 0x0000001f5b007819 */ /* 0x004fe800000006ff */
[----:B------:R-:W2:Y:S02]  /*72d0*/  SYNCS.PHASECHK.TRANS64.TRYWAIT P0, [R3+URZ+0x90], R0 ;  /* 0x00009000030075a7 */ /* 0x000ea400080011ff */
[----:B--2---:R-:W-:Y:S05]  /*72e0*/  @!P0 BRA `(.L_x_118) ;  /* 0x0000003400048947 */ /* 0x004fea0003800000 */
.L_x_117:
[----:B------:R-:W-:Y:S05]  /*72f0*/  BSYNC B0 ;  /* 0x0000000000007941 */ /* 0x000fea0003800000 */
.L_x_116:
[----:B------:R-:W-:Y:S02]  /*7300*/  ISETP.NE.AND P0, PT, R61, RZ, PT ;  /* 0x000000ff3d00720c */ /* 0x000fe40003f05270 */
[----:B------:R-:W-:Y:S11]  /*7310*/  IADD3 R46, PT, PT, R46, 0x1, RZ ;  /* 0x000000012e2e7810 */ /* 0x000ff60007ffe0ff */
[----:B--2---:R-:W-:Y:S01]  /*7320*/  @P0 IMAD.IADD R0, R92, 0x1, R5 ;  /* 0x000000015c000824 */ /* 0x004fe200078e0205 */
[----:B------:R-:W-:Y:S05]  /*7330*/  @P0 WARPSYNC.ALL ;  /* 0x0000000000000948 */ /* 0x000fea0003800000 */
[----:B------:R3:W4:Y:S04]  /*7340*/  @P0 LDSM.16.M88.4 R48, [R4+UR44+0x400] ;  /* 0x0004002c0430083b */ /* 0x0007280008000200 */
[----:B------:R3:W2:Y:S04]  /*7350*/  @P0 LDSM.16.M88.4 R56, [R2+0x400] ;  /* 0x000400000238083b */ /* 0x0006a80000000200 */
[----:B------:R3:W1:Y:S04]  /*7360*/  @P0 LDSM.16.M88.4 R64, [R5+0x400] ;  /* 0x000400000540083b */ /* 0x0006680000000200 */
[----:B------:R3:W1:Y:S02]  /*7370*/  @P0 LDSM.16.M88.4 R72, [R0+0x400] ;  /* 0x000400000048083b */ /* 0x0006640000000200 */
.L_x_115:
[----:B------:R-:W-:Y:S05]  /*7380*/  BSYNC B1 ;  /* 0x0000000000017941 */ /* 0x000fea0003800000 */
.L_x_114:
[----:B------:R-:W-:Y:S05]  /*7390*/  VIADD R3, R39, 0x40 ;  /* 0x0000004027037836 */ /* 0x000fea0000000000 */
[----:B------:R-:W-:Y:S04]  /*73a0*/  SHF.R.U32.HI R3, RZ, 0x15, R3 ;  /* 0x00000015ff037819 */ /* 0x000fe80000011603 */
[----:B------:R-:W-:Y:S11]  /*73b0*/  LOP3.LUT P0, RZ, R3, 0x3, R82, 0x48, !PT ;  /* 0x0000000303ff7812 */ /* 0x000ff60007804852 */
[----:B------:R-:W-:Y:S02]  /*73c0*/  @!UPT UIADD3 URZ, UPT, UPT, URZ, URZ, URZ ;  /* 0x000000fffffff290 */ /* 0x000fe4000fffe0ff */
[----:B------:R-:W-:Y:S05]  /*73d0*/  @!P0 BRA `(.L_x_119) ;  /* 0x0000000000408947 */ /* 0x000fea0003800000 */
[----:B------:R-:W5:Y:S01]  /*73e0*/  LDCU.64 UR8, c[0x4][0x70] ;  /* 0x01000e00ff0877ac */ /* 0x000f620008000a00 */
[----:B------:R-:W-:Y:S01]  /*73f0*/  MOV R3, 0x0 ;  /* 0x0000000000037802 */ /* 0x000fe20000000f00 */
[----:B------:R-:W-:Y:S02]  /*7400*/  HFMA2 R12, -RZ, RZ, 0, 5.9604644775390625e-08 ;  /* 0x00000001ff0c7431 */ /* 0x000fe400000001ff */
[----:B------:R-:W-:Y:S02]  /*7410*/  IMAD.MOV.U32 R8, RZ, RZ, 0x192 ;  /* 0x00000192ff087424 */ /* 0x000fe400078e00ff */
[----:B------:R-:W-:Y:S01]  /*7420*/  IMAD.MOV.U32 R13, RZ, RZ, RZ ;  /* 0x000000ffff0d7224 */ /* 0x000fe200078e00ff */
[----:B------:R-:W2:Y:S01]  /*7430*/  LDCU.64 UR6, c[0x4][0x78] ;  /* 0x01000f00ff0677ac */ /* 0x000ea20008000a00 */
[----:B---3--:R-:W3:Y:S01]  /*7440*/  LDC.64 R2, c[0x4][R3] ;  /* 0x0100000003027b82 */ /* 0x008ee20000000a00 */
[----:B------:R-:W4:Y:S01]  /*7450*/  LDCU.64 UR4, c[0x4][0x10] ;  /* 0x01000200ff0477ac */ /* 0x000f220008000a00 */
[----:B-----5:R-:W-:Y:S01]  /*7460*/  MOV R5, UR9 ;  /* 0x0000000900057c02 */ /* 0x020fe20008000f00 */
[----:B------:R-:W-:Y:S01]  /*7470*/  IMAD.U32 R4, RZ, RZ, UR8 ;  /* 0x00000008ff047e24 */ /* 0x000fe2000f8e00ff */
[----:B--2---:R-:W-:Y:S01]  /*7480*/  MOV R7, UR7 ;  /* 0x0000000700077c02 */ /* 0x004fe20008000f00 */
[----:B------:R-:W-:Y:S01]  /*7490*/  IMAD.U32 R6, RZ, RZ, UR6 ;  /* 0x00000006ff067e24 */ /* 0x000fe2000f8e00ff */
[----:B----4-:R-:W-:Y:S01]  /*74a0*/  MOV R11, UR5 ;  /* 0x00000005000b7c02 */ /* 0x010fe20008000f00 */
[----:B------:R-:W-:Y:S02]  /*74b0*/  IMAD.U32 R10, RZ, RZ, UR4 ;  /* 0x00000004ff0a7e24 */ /* 0x000fe4000f8e00ff */
[----:B------:R-:W-:Y:S07]  /*74c0*/  LEPC R20, `(.L_x_119) ;  /* 0x000000001014794e */ /* 0x000fee0000000000 */
[----:B-1-3--:R-:W-:Y:S05]  /*74d0*/  CALL.ABS.NOINC R2 ;  /* 0x0000000002007343 */ /* 0x00afea0003c00000 */
.L_x_119:
[C---:B----4-:R-:W-:Y:S01]  /*74e0*/  SHF.L.U32 R40, R48.reuse, 0x10, RZ ;  /* 0x0000001030287819 */ /* 0x050fe200000006ff */
[----:B------:R-:W-:Y:S05]  /*74f0*/  WARPSYNC.ALL ;  /* 0x0000000000007948 */ /* 0x000fea0003800000 */
[----:B------:R-:W-:Y:S01]  /*7500*/  R2UR UR4, R39 ;  /* 0x00000000270472ca */ /* 0x000fe200000e0000 */
[----:B------:R-:W4:Y:S01]  /*7510*/  S2R R101, SR_CgaCtaId ;  /* 0x0000000000657919 */ /* 0x000f220000008800 */
[----:B------:R-:W-:Y:S01]  /*7520*/  LOP3.LUT R43, R48, 0xffff0000, RZ, 0xc0, !PT ;  /* 0xffff0000302b7812 */ /* 0x000fe200078ec0ff */
[----:B------:R-:W-:Y:S01]  /*7530*/  BSSY.RECONVERGENT B0, `(.L_x_120) ;  /* 0x000008e000007945 */ /* 0x000fe20003800200 */
[----:B------:R-:W-:Y:S02]  /*7540*/  LOP3.LUT R42, R49, 0xffff0000, RZ, 0xc0, !PT ;  /* 0xffff0000312a7812 */ /* 0x000fe400078ec0ff */
[----:B------:R-:W-:Y:S02]  /*7550*/  LOP3.LUT R44, R50, 0xffff0000, RZ, 0xc0, !PT ;  /* 0xffff0000322c7812 */ /* 0x000fe400078ec0ff */
[----:B--2---:R-:W-:Y:S02]  /*7560*/  SHF.L.U32 R45, R59, 0x10, RZ ;  /* 0x000000103b2d7819 */ /* 0x004fe400000006ff */
[----:B------:R-:W-:Y:S02]  /*7570*/  ISETP.NE.AND P6, PT, R95, RZ, PT ;  /* 0x000000ff5f00720c */ /* 0x000fe40003fc5270 */
[----:B------:R-:W-:Y:S01]  /*7580*/  ISETP.NE.AND P0, PT, R94, RZ, PT ;  /* 0x000000ff5e00720c */ /* 0x000fe20003f05270 */
[----:B---3--:R-:W2:Y:S01]  /*7590*/  LDTM.16dp256bit.x8 R4, tmem[UR4+0x40] ;  /* 0x00004004000479ee */ /* 0x008ea200081a0000 */
[----:B------:R-:W-:Y:S09]  /*75a0*/  MOV R63, UR46 ;  /* 0x0000002e003f7c02 */ /* 0x000ff20008000f00 */
[----:B------:R-:W-:Y:S02]  /*75b0*/  @P6 LEA R63, R63, UR44, 0x3 ;  /* 0x0000002c3f3f6c11 */ /* 0x000fe4000f8e18ff */
[----:B-1----:R-:W-:Y:S02]  /*75c0*/  @P6 SHF.L.U32 R108, R91, 0x1f, RZ ;  /* 0x0000001f5b6c6819 */ /* 0x002fe400000006ff */
[----:B------:R-:W-:Y:S02]  /*75d0*/  @P6 IADD3 R102, PT, PT, R63, 0xb0, RZ ;  /* 0x000000b03f666810 */ /* 0x000fe40007ffe0ff */
[----:B------:R-:W-:Y:S02]  /*75e0*/  LEA R63, R46, UR44, 0x3 ;  /* 0x0000002c2e3f7c11 */ /* 0x000fe4000f8e18ff */
[----:B----4-:R-:W-:Y:S01]  /*75f0*/  @P6 PRMT R102, R101, 0x654, R102 ;  /* 0x0000065465666816 */ /* 0x010fe20000000066 */
[C---:B--2---:R-:W-:Y:S01]  /*7600*/  FMUL R0, R38.reuse, R4 ;  /* 0x0000000426007220 */ /* 0x044fe20000400000 */
[C---:B------:R-:W-:Y:S01]  /*7610*/  FMUL R2, R38.reuse, R5 ;  /* 0x0000000526027220 */ /* 0x040fe20000400000 */
[C---:B------:R-:W-:Y:S01]  /*7620*/  FMUL R3, R38.reuse, R6 ;  /* 0x0000000626037220 */ /* 0x040fe20000400000 */
[C---:B------:R-:W-:Y:S01]  /*7630*/  FMUL R7, R38.reuse, R7 ;  /* 0x0000000726077220 */ /* 0x040fe20000400000 */
[----:B------:R-:W-:Y:S01]  /*7640*/  FFMA R0, R41, R40, R0 ;  /* 0x0000002829007223 */ /* 0x000fe20000000000 */
[----:B------:R-:W-:Y:S01]  /*7650*/  SHF.L.U32 R40, R49, 0x10, RZ ;  /* 0x0000001031287819 */ /* 0x000fe200000006ff */
[----:B------:R-:W-:Y:S01]  /*7660*/  FFMA R2, R41, R43, R2 ;  /* 0x0000002b29027223 */ /* 0x000fe20000000002 */
[----:B------:R-:W-:Y:S01]  /*7670*/  SHF.L.U32 R43, R51, 0x10, RZ ;  /* 0x00000010332b7819 */ /* 0x000fe200000006ff */
[C---:B------:R-:W-:Y:S01]  /*7680*/  FMUL R4, R38.reuse, R8 ;  /* 0x0000000826047220 */ /* 0x040fe20000400000 */
[----:B------:R-:W-:Y:S01]  /*7690*/  FMUL R5, R38, R9 ;  /* 0x0000000926057220 */ /* 0x000fe20000400000 */
[C---:B------:R-:W-:Y:S01]  /*76a0*/  FFMA R3, R41.reuse, R40, R3 ;  /* 0x0000002829037223 */ /* 0x040fe20000000003 */
[----:B------:R-:W-:Y:S01]  /*76b0*/  SHF.L.U32 R40, R50, 0x10, RZ ;  /* 0x0000001032287819 */ /* 0x000fe200000006ff */
[----:B------:R-:W-:Y:S01]  /*76c0*/  FFMA R7, R41, R42, R7 ;  /* 0x0000002a29077223 */ /* 0x000fe20000000007 */
[----:B------:R-:W-:Y:S01]  /*76d0*/  LOP3.LUT R42, R51, 0xffff0000, RZ, 0xc0, !PT ;  /* 0xffff0000332a7812 */ /* 0x000fe200078ec0ff */
[----:B------:R-:W-:Y:S01]  /*76e0*/  FMUL R6, R38, R10 ;  /* 0x0000000a26067220 */ /* 0x000fe20000400000 */
[----:B------:R-:W-:Y:S01]  /*76f0*/  F2FP.BF16.F32.PACK_AB R52, R2, R0 ;  /* 0x000000000234723e */ /* 0x000fe200000010ff */
        /* <DEDUP_REMOVED lines=18> */
[C---:B------:R-:W-:Y:S01]  /*7820*/  LOP3.LUT R42, R58.reuse, 0xffff0000, RZ, 0xc0, !PT ;  /* 0xffff00003a2a7812 */ /* 0x040fe200078ec0ff */
[----:B------:R-:W-:Y:S01]  /*7830*/  FFMA R10, R41, R43, R10 ;  /* 0x0000002b290a7223 */ /* 0x000fe2000000000a */
[----:B------:R-:W-:Y:S01]  /*7840*/  SHF.L.U32 R43, R58, 0x10, RZ ;  /* 0x000000103a2b7819 */ /* 0x000fe200000006ff */
[C---:B------:R-:W-:Y:S01]  /*7850*/  FMUL R15, R38.reuse, R15 ;  /* 0x0000000f260f7220 */ /* 0x040fe20000400000 */
[----:B------:R-:W-:Y:S01]  /*7860*/  F2FP.BF16.F32.PACK_AB R68, R9, R8 ;  /* 0x000000080944723e */ /* 0x000fe200000010ff */
[C---:B------:R-:W-:Y:S01]  /*7870*/  FMUL R12, R38.reuse, R16 ;  /* 0x00000010260c7220 */ /* 0x040fe20000400000 */
[----:B------:R-:W-:Y:S01]  /*7880*/  FMUL R13, R38, R17 ;  /* 0x00000011260d7220 */ /* 0x000fe20000400000 */
[----:B------:R-:W-:Y:S01]  /*7890*/  FFMA R15, R41, R40, R15 ;  /* 0x00000028290f7223 */ /* 0x000fe2000000000f */
[----:B------:R-:W-:Y:S01]  /*78a0*/  LOP3.LUT R40, R59, 0xffff0000, RZ, 0xc0, !PT ;  /* 0xffff00003b287812 */ /* 0x000fe200078ec0ff */
[----:B------:R-:W-:Y:S01]  /*78b0*/  FFMA R12, R41, R43, R12 ;  /* 0x0000002b290c7223 */ /* 0x000fe2000000000c */
[----:B------:R-:W-:Y:S01]  /*78c0*/  SHF.L.U32 R43, R64, 0x10, RZ ;  /* 0x00000010402b7819 */ /* 0x000fe200000006ff */
[----:B------:R-:W-:Y:S01]  /*78d0*/  FMUL R14, R38, R18 ;  /* 0x00000012260e7220 */ /* 0x000fe20000400000 */
[----:B------:R-:W-:Y:S01]  /*78e0*/  F2FP.BF16.F32.PACK_AB R69, R15, R10 ;  /* 0x0000000a0f45723e */ /* 0x000fe200000010ff */
[----:B------:R-:W-:Y:S01]  /*78f0*/  FFMA R13, R41, R42, R13 ;  /* 0x0000002a290d7223 */ /* 0x000fe2000000000d */
[----:B------:R-:W-:Y:S01]  /*7900*/  LOP3.LUT R42, R64, 0xffff0000, RZ, 0xc0, !PT ;  /* 0xffff0000402a7812 */ /* 0x000fe200078ec0ff */
[C---:B------:R-:W-:Y:S01]  /*7910*/  FMUL R19, R38.reuse, R19 ;  /* 0x0000001326137220 */ /* 0x040fe20000400000 */
[C---:B------:R-:W-:Y:S01]  /*7920*/  FMUL R16, R38.reuse, R20 ;  /* 0x0000001426107220 */ /* 0x040fe20000400000 */
[C---:B------:R-:W-:Y:S01]  /*7930*/  FMUL R17, R38.reuse, R21 ;  /* 0x0000001526117220 */ /* 0x040fe20000400000 */
[----:B------:R-:W-:Y:S01]  /*7940*/  F2FP.BF16.F32.PACK_AB R70, R13, R12 ;  /* 0x0000000c0d46723e */ /* 0x000fe200000010ff */
[----:B------:R-:W-:Y:S01]  /*7950*/  FFMA R14, R41, R45, R14 ;  /* 0x0000002d290e7223 */ /* 0x000fe2000000000e */
[----:B------:R-:W-:Y:S01]  /*7960*/  SHF.L.U32 R45, R65, 0x10, RZ ;  /* 0x00000010412d7819 */ /* 0x000fe200000006ff */
[----:B------:R1:W-:Y:S01]  /*7970*/  STSM.16.M88.4 [R97+0x2400], R52 ;  /* 0x0024003461007844 */ /* 0x0003e20000000200 */
[----:B------:R-:W-:Y:S01]  /*7980*/  FFMA R19, R41, R40, R19 ;  /* 0x0000002829137223 */ /* 0x000fe20000000013 */
[----:B------:R-:W-:Y:S01]  /*7990*/  LOP3.LUT R40, R65, 0xffff0000, RZ, 0xc0, !PT ;  /* 0xffff000041287812 */ /* 0x000fe200078ec0ff */
[----:B------:R-:W-:Y:S01]  /*79a0*/  FFMA R16, R41, R43, R16 ;  /* 0x0000002b29107223 */ /* 0x000fe20000000010 */
[----:B------:R-:W-:Y:S01]  /*79b0*/  SHF.L.U32 R43, R67, 0x10, RZ ;  /* 0x00000010432b7819 */ /* 0x000fe200000006ff */
[----:B------:R-:W-:Y:S01]  /*79c0*/  FMUL R18, R38, R22 ;  /* 0x0000001626127220 */ /* 0x000fe20000400000 */
[----:B------:R-:W-:Y:S01]  /*79d0*/  F2FP.BF16.F32.PACK_AB R71, R19, R14 ;  /* 0x0000000e1347723e */ /* 0x000fe200000010ff */
[C---:B------:R-:W-:Y:S01]  /*79e0*/  FFMA R17, R41.reuse, R42, R17 ;  /* 0x0000002a29117223 */ /* 0x040fe20000000011 */
[----:B------:R-:W-:Y:S01]  /*79f0*/  SHF.L.U32 R42, R66, 0x10, RZ ;  /* 0x00000010422a7819 */ /* 0x000fe200000006ff */
[C---:B------:R-:W-:Y:S01]  /*7a00*/  FMUL R23, R38.reuse, R23 ;  /* 0x0000001726177220 */ /* 0x040fe20000400000 */
[----:B------:R-:W-:Y:S01]  /*7a10*/  FMUL R20, R38, R24 ;  /* 0x0000001826147220 */ /* 0x000fe20000400000 */
[----:B------:R-:W-:Y:S01]  /*7a20*/  FFMA R18, R41, R45, R18 ;  /* 0x0000002d29127223 */ /* 0x000fe20000000012 */
[----:B------:R-:W-:Y:S01]  /*7a30*/  SHF.L.U32 R45, R75, 0x10, RZ ;  /* 0x000000104b2d7819 */ /* 0x000fe200000006ff */
[C---:B------:R-:W-:Y:S01]  /*7a40*/  FFMA R23, R41.reuse, R40, R23 ;  /* 0x0000002829177223 */ /* 0x040fe20000000017 */
[----:B------:R-:W-:Y:S01]  /*7a50*/  LOP3.LUT R40, R66, 0xffff0000, RZ, 0xc0, !PT ;  /* 0xffff000042287812 */ /* 0x000fe200078ec0ff */
[----:B------:R-:W-:Y:S01]  /*7a60*/  FFMA R20, R41, R42, R20 ;  /* 0x0000002a29147223 */ /* 0x000fe20000000014 */
[----:B------:R-:W-:Y:S01]  /*7a70*/  LOP3.LUT R42, R67, 0xffff0000, RZ, 0xc0, !PT ;  /* 0xffff0000432a7812 */ /* 0x000fe200078ec0ff */
[C---:B------:R-:W-:Y:S01]  /*7a80*/  FMUL R21, R38.reuse, R25 ;  /* 0x0000001926157220 */ /* 0x040fe20000400000 */
[C---:B------:R-:W-:Y:S01]  /*7a90*/  FMUL R22, R38.reuse, R26 ;  /* 0x0000001a26167220 */ /* 0x040fe20000400000 */
[C---:B------:R-:W-:Y:S01]  /*7aa0*/  FMUL R27, R38.reuse, R27 ;  /* 0x0000001b261b7220 */ /* 0x040fe20000400000 */
[----:B------:R-:W-:Y:S01]  /*7ab0*/  FMUL R24, R38, R28 ;  /* 0x0000001c26187220 */ /* 0x000fe20000400000 */
[C---:B------:R-:W-:Y:S01]  /*7ac0*/  FFMA R21, R41.reuse, R40, R21 ;  /* 0x0000002829157223 */ /* 0x040fe20000000015 */
[C---:B------:R-:W-:Y:S01]  /*7ad0*/  SHF.L.U32 R40, R72.reuse, 0x10, RZ ;  /* 0x0000001048287819 */ /* 0x040fe200000006ff */
[----:B------:R-:W-:Y:S01]  /*7ae0*/  FFMA R22, R41, R43, R22 ;  /* 0x0000002b29167223 */ /* 0x000fe20000000016 */
[----:B------:R-:W-:Y:S01]  /*7af0*/  SHF.L.U32 R43, R73, 0x10, RZ ;  /* 0x00000010492b7819 */ /* 0x000fe200000006ff */
[----:B------:R2:W-:Y:S01]  /*7b00*/  STSM.16.M88.4 [R96+0x2400], R68 ;  /* 0x0024004460007844 */ /* 0x0005e20000000200 */
[C---:B------:R-:W-:Y:S01]  /*7b10*/  FFMA R27, R41.reuse, R42, R27 ;  /* 0x0000002a291b7223 */ /* 0x040fe2000000001b */
[----:B------:R-:W-:Y:S01]  /*7b20*/  LOP3.LUT R42, R72, 0xffff0000, RZ, 0xc0, !PT ;  /* 0xffff0000482a7812 */ /* 0x000fe200078ec0ff */
[C---:B------:R-:W-:Y:S01]  /*7b30*/  FMUL R25, R38.reuse, R29 ;  /* 0x0000001d26197220 */ /* 0x040fe20000400000 */
[C---:B------:R-:W-:Y:S01]  /*7b40*/  FMUL R26, R38.reuse, R30 ;  /* 0x0000001e261a7220 */ /* 0x040fe20000400000 */
[----:B------:R-:W-:Y:S01]  /*7b50*/  FFMA R24, R41, R40, R24 ;  /* 0x0000002829187223 */ /* 0x000fe20000000018 */
[----:B------:R-:W-:Y:S01]  /*7b60*/  LOP3.LUT R40, R73, 0xffff0000, RZ, 0xc0, !PT ;  /* 0xffff000049287812 */ /* 0x000fe200078ec0ff */
[C---:B------:R-:W-:Y:S01]  /*7b70*/  FFMA R25, R41.reuse, R42, R25 ;  /* 0x0000002a29197223 */ /* 0x040fe20000000019 */
[C---:B------:R-:W-:Y:S01]  /*7b80*/  FFMA R26, R41.reuse, R43, R26 ;  /* 0x0000002b291a7223 */ /* 0x040fe2000000001a */
[----:B------:R-:W-:Y:S01]  /*7b90*/  FMUL R31, R38, R31 ;  /* 0x0000001f261f7220 */ /* 0x000fe20000400000 */
[----:B------:R-:W-:Y:S01]  /*7ba0*/  SHF.L.U32 R43, R74, 0x10, RZ ;  /* 0x000000104a2b7819 */ /* 0x000fe200000006ff */
[----:B------:R-:W-:Y:S01]  /*7bb0*/  FMUL R28, R38, R32 ;  /* 0x00000020261c7220 */ /* 0x000fe20000400000 */
[----:B------:R-:W-:Y:S01]  /*7bc0*/  LOP3.LUT R42, R74, 0xffff0000, RZ, 0xc0, !PT ;  /* 0xffff00004a2a7812 */ /* 0x000fe200078ec0ff */
[C---:B------:R-:W-:Y:S01]  /*7bd0*/  FMUL R29, R38.reuse, R33 ;  /* 0x00000021261d7220 */ /* 0x040fe20000400000 */
[C---:B------:R-:W-:Y:S01]  /*7be0*/  FMUL R30, R38.reuse, R34 ;  /* 0x00000022261e7220 */ /* 0x040fe20000400000 */
[C---:B------:R-:W-:Y:S01]  /*7bf0*/  FFMA R31, R41.reuse, R40, R31 ;  /* 0x00000028291f7223 */ /* 0x040fe2000000001f */
[----:B------:R-:W-:Y:S01]  /*7c00*/  FMUL R35, R38, R35 ;  /* 0x0000002326237220 */ /* 0x000fe20000400000 */
[C---:B------:R-:W-:Y:S01]  /*7c10*/  FFMA R28, R41.reuse, R43, R28 ;  /* 0x0000002b291c7223 */ /* 0x040fe2000000001c */
[C---:B------:R-:W-:Y:S01]  /*7c20*/  FFMA R29, R41.reuse, R42, R29 ;  /* 0x0000002a291d7223 */ /* 0x040fe2000000001d */
[C---:B------:R-:W-:Y:S01]  /*7c30*/  FFMA R30, R41.reuse, R45, R30 ;  /* 0x0000002d291e7223 */ /* 0x040fe2000000001e */
[----:B------:R-:W-:Y:S01]  /*7c40*/  FFMA R35, R41, R44, R35 ;  /* 0x0000002c29237223 */ /* 0x000fe20000000023 */
[----:B-1----:R-:W-:Y:S02]  /*7c50*/  F2FP.BF16.F32.PACK_AB R52, R17, R16 ;  /* 0x000000101134723e */ /* 0x002fe400000010ff */
[----:B------:R-:W-:Y:S02]  /*7c60*/  F2FP.BF16.F32.PACK_AB R53, R23, R18 ;  /* 0x000000121735723e */ /* 0x000fe400000010ff */
[----:B------:R-:W-:Y:S02]  /*7c70*/  F2FP.BF16.F32.PACK_AB R54, R21, R20 ;  /* 0x000000141536723e */ /* 0x000fe400000010ff */
[----:B------:R-:W-:Y:S02]  /*7c80*/  F2FP.BF16.F32.PACK_AB R55, R27, R22 ;  /* 0x000000161b37723e */ /* 0x000fe400000010ff */
[----:B------:R-:W-:Y:S02]  /*7c90*/  F2FP.BF16.F32.PACK_AB R104, R25, R24 ;  /* 0x000000181968723e */ /* 0x000fe400000010ff */
[----:B------:R-:W-:Y:S01]  /*7ca0*/  F2FP.BF16.F32.PACK_AB R105, R31, R26 ;  /* 0x0000001a1f69723e */ /* 0x000fe200000010ff */
[----:B------:R2:W-:Y:S01]  /*7cb0*/  STSM.16.M88.4 [R99+0x2000], R52 ;  /* 0x0020003463007844 */ /* 0x0005e20000000200 */
[----:B------:R-:W-:Y:S02]  /*7cc0*/  F2FP.BF16.F32.PACK_AB R106, R29, R28 ;  /* 0x0000001c1d6a723e */ /* 0x000fe400000010ff */
[----:B------:R-:W-:Y:S05]  /*7cd0*/  F2FP.BF16.F32.PACK_AB R107, R35, R30 ;  /* 0x0000001e236b723e */ /* 0x000fea00000010ff */
[----:B------:R2:W-:Y:S01]  /*7ce0*/  STSM.16.M88.4 [R100+0x2000], R104 ;  /* 0x0020006864007844 */ /* 0x0005e20000000200 */
[----:B------:R-:W-:Y:S01]  /*7cf0*/  @!PT LDS RZ, [RZ] ;  /* 0x00000000fffff984 */ /* 0x000fe20000000800 */
[----:B------:R-:W-:Y:S01]  /*7d00*/  @!PT LDS RZ, [RZ] ;  /* 0x00000000fffff984 */ /* 0x000fe20000000800 */
[----:B------:R-:W-:Y:S01]  /*7d10*/  @!PT LDS RZ, [RZ] ;  /* 0x00000000fffff984 */ /* 0x000fe20000000800 */
[----:B------:R-:W-:Y:S01]  /*7d20*/  @!PT LDS RZ, [RZ] ;  /* 0x00000000fffff984 */ /* 0x000fe20000000800 */
[----:B------:R1:W-:Y:S07]  /*7d30*/  MEMBAR.ALL.CTA ;  /* 0x0000000000007992 */ /* 0x0003ee0000008000 */
[----:B-1----:R-:W1:Y:S02]  /*7d40*/  FENCE.VIEW.ASYNC.S ;  /* 0x00000000000073c6 */ /* 0x002e640000000000 */
[----:B-1----:R-:W-:Y:S06]  /*7d50*/  BAR.SYNC.DEFER_BLOCKING 0x1, 0x80 ;  /* 0x0042000000007b1d */ /* 0x002fec0000010000 */
[----:B------:R-:W-:Y:S05]  /*7d60*/  @P0 BRA `(.L_x_121) ;  /* 0x0000000000280947 */ /* 0x000fea0003800000 */
[----:B------:R-:W1:Y:S01]  /*7d70*/  LDCU.64 UR6, c[0x0][0x348] ;  /* 0x00006900ff0677ac */ /* 0x000e620008000a00 */
[----:B------:R-:W-:Y:S02]  /*7d80*/  UIADD3 UR9, UPT, UPT, UR49, 0x40, URZ ;  /* 0x0000004031097890 */ /* 0x000fe4000fffe0ff */
[----:B------:R-:W-:Y:S01]  /*7d90*/  UIADD3 UR8, UPT, UPT, UR44, 0x2400, URZ ;  /* 0x000024002c087890 */ /* 0x000fe2000fffe0ff */
[----:B------:R-:W-:Y:S01]  /*7da0*/  UMOV UR10, UR50 ;  /* 0x00000032000a7c82 */ /* 0x000fe20008000000 */
[----:B------:R-:W-:Y:S01]  /*7db0*/  UMOV UR11, UR36 ;  /* 0x00000024000b7c82 */ /* 0x000fe20008000000 */
[----:B-1----:R-:W-:Y:S04]  /*7dc0*/  UIADD3 UR4, UP0, UPT, UR6, 0x680, URZ ;  /* 0x0000068006047890 */ /* 0x002fe8000ff1e0ff */
[----:B------:R-:W-:Y:S09]  /*7dd0*/  UIADD3.X UR5, UPT, UPT, URZ, UR7, URZ, UP0, !UPT ;  /* 0x00000007ff057290 */ /* 0x000ff200087fe4ff */
[----:B------:R1:W-:Y:S01]  /*7de0*/  UTMASTG.3D [UR8], [UR4] ;  /* 0x00000008040073b5 */ /* 0x0003e20008010000 */
[----:B------:R0:W-:Y:S01]  /*7df0*/  UTMACMDFLUSH ;  /* 0x00000000000079b7 */ /* 0x0001e20000000000 */
[----:B-1----:R-:W-:Y:S04]  /*7e00*/  DEPBAR.LE SB0, 0x1 ;  /* 0x000080400000791a */ /* 0x002fe80000000000 */
.L_x_121:
[----:B------:R-:W-:Y:S05]  /*7e10*/  BSYNC.RECONVERGENT B0 ;  /* 0x0000000000007941 */ /* 0x000fea0003800200 */
.L_x_120:
[----:B------:R-:W-:Y:S01]  /*7e20*/  BAR.SYNC.DEFER_BLOCKING 0x1, 0x80 ;  /* 0x0042000000007b1d */ /* 0x000fe20000010000 */
[----:B------:R-:W-:Y:S04]  /*7e30*/  UIADD3 UR4, UPT, UPT, UR46, 0x1, URZ ;  /* 0x000000012e047890 */ /* 0x000fe8000fffe0ff */
[----:B------:R-:W-:Y:S04]  /*7e40*/  UISETP.NE.AND UP0, UPT, UR4, 0x4, UPT ;  /* 0x000000040400788c */ /* 0x000fe8000bf05270 */
[----:B------:R-:W-:Y:S01]  /*7e50*/  USEL UR45, UR4, URZ, UP0 ;  /* 0x000000ff042d7287 */ /* 0x000fe20008000000 */
[----:B------:R1:W-:Y:S01]  /*7e60*/  @P6 SYNCS.ARRIVE.TRANS64.RED.A1T0 RZ, [R102+URZ], RZ ;  /* 0x000000ff66ff69a7 */ /* 0x0003e200081004ff */
[----:B------:R-:W-:Y:S01]  /*7e70*/  BSSY B1, `(.L_x_122) ;  /* 0x0000018000017945 */ /* 0x000fe20003800000 */
[----:B------:R-:W3:Y:S02]  /*7e80*/  @P6 SYNCS.PHASECHK.TRANS64.TRYWAIT P0, [R63+URZ+0x90], R108 ;  /* 0x0000906c3f0065a7 */ /* 0x000ee400080011ff */
[----:B---3--:R-:W-:Y:S01]  /*7e90*/  @P6 SEL R60, RZ, 0x1, !P0 ;  /* 0x00000001ff3c6807 */ /* 0x008fe20004000000 */
[----:B-1----:R-:W-:Y:S06]  /*7ea0*/  @!P6 BRA `(.L_x_123) ;  /* 0x000000000050e947 */ /* 0x002fec0003800000 */
        /* <DEDUP_REMOVED lines=8> */
[----:B------:R-:W-:Y:S04]  /*7f30*/  SHF.L.U32 R4, R91, 0x1f, RZ ;  /* 0x0000001f5b047819 */ /* 0x000fe800000006ff */
[----:B------:R-:W1:Y:S02]  /*7f40*/  SYNCS.PHASECHK.TRANS64.TRYWAIT P0, [R63+URZ+0x90], R4 ;  /* 0x000090043f0075a7 */ /* 0x000e6400080011ff */
[----:B-1----:R-:W-:Y:S05]  /*7f50*/  @!P0 BRA `(.L_x_126) ;  /* 0x0000002400fc8947 */ /* 0x002fea0003800000 */
.L_x_125:
[----:B------:R-:W-:Y:S05]  /*7f60*/  BSYNC B0 ;  /* 0x0000000000007941 */ /* 0x000fea0003800000 */
.L_x_124:
[----:B------:R-:W-:Y:S02]  /*7f70*/  ISETP.NE.AND P0, PT, R61, RZ, PT ;  /* 0x000000ff3d00720c */ /* 0x000fe40003f05270 */
[----:B------:R-:W-:Y:S11]  /*7f80*/  IADD3 R46, PT, PT, R46, 0x1, RZ ;  /* 0x000000012e2e7810 */ /* 0x000ff60007ffe0ff */
[----:B-1----:R-:W-:Y:S01]  /*7f90*/  @P0 IMAD.IADD R4, R92, 0x1, R3 ;  /* 0x000000015c040824 */ /* 0x002fe200078e0203 */
[----:B------:R-:W-:Y:S05]  /*7fa0*/  @P0 WARPSYNC.ALL ;  /* 0x0000000000000948 */ /* 0x000fea0003800000 */
[----:B------:R1:W3:Y:S04]  /*7fb0*/  @P0 LDSM.16.M88.4 R48, [R2+UR44+0x400] ;  /* 0x0004002c0230083b */ /* 0x0002e80008000200 */
[----:B------:R1:W4:Y:S04]  /*7fc0*/  @P0 LDSM.16.M88.4 R56, [R0+0x400] ;  /* 0x000400000038083b */ /* 0x0003280000000200 */
[----:B------:R1:W1:Y:S04]  /*7fd0*/  @P0 LDSM.16.M88.4 R64, [R3+0x400] ;  /* 0x000400000340083b */ /* 0x0002680000000200 */
[----:B------:R1:W1:Y:S02]  /*7fe0*/  @P0 LDSM.16.M88.4 R72, [R4+0x400] ;  /* 0x000400000448083b */ /* 0x0002640000000200 */
.L_x_123:
[----:B------:R-:W-:Y:S05]  /*7ff0*/  BSYNC B1 ;  /* 0x0000000000017941 */ /* 0x000fea0003800000 */
.L_x_122:
[----:B-1----:R-:W-:Y:S05]  /*8000*/  VIADD R3, R39, 0x80 ;  /* 0x0000008027037836 */ /* 0x002fea0000000000 */
[----:B------:R-:W-:Y:S04]  /*8010*/  SHF.R.U32.HI R3, RZ, 0x15, R3 ;  /* 0x00000015ff037819 */ /* 0x000fe80000011603 */
[----:B------:R-:W-:Y:S11]  /*8020*/  LOP3.LUT P0, RZ, R3, 0x3, R82, 0x48, !PT ;  /* 0x0000000303ff7812 */ /* 0x000ff60007804852 */
[----:B------:R-:W-:Y:S02]  /*8030*/  @!UPT UIADD3 URZ, UPT, UPT, URZ, URZ, URZ ;  /* 0x000000fffffff290 */ /* 0x000fe4000fffe0ff */
[----:B------:R-:W-:Y:S05]  /*8040*/  @!P0 BRA `(.L_x_127) ;  /* 0x0000000000408947 */ /* 0x000fea0003800000 */
[----:B------:R-:W1:Y:S01]  /*8050*/  LDCU.64 UR8, c[0x4][0x70] ;  /* 0x01000e00ff0877ac */ /* 0x000e620008000a00 */
[----:B------:R-:W-:Y:S01]  /*8060*/  MOV R3, 0x0 ;  /* 0x0000000000037802 */ /* 0x000fe20000000f00 */
[----:B------:R-:W-:Y:S02]  /*8070*/  HFMA2 R12, -RZ, RZ, 0, 5.9604644775390625e-08 ;  /* 0x00000001ff0c7431 */ /* 0x000fe400000001ff */
[----:B------:R-:W-:Y:S02]  /*8080*/  IMAD.MOV.U32 R8, RZ, RZ, 0x192 ;  /* 0x00000192ff087424 */ /* 0x000fe400078e00ff */
[----:B------:R-:W-:Y:S01]  /*8090*/  IMAD.MOV.U32 R13, RZ, RZ, RZ ;  /* 0x000000ffff0d7224 */ /* 0x000fe200078e00ff */
[----:B------:R-:W5:Y:S01]  /*80a0*/  LDCU.64 UR6, c[0x4][0x78] ;  /* 0x01000f00ff0677ac */ /* 0x000f620008000a00 */
[----:B------:R-:W2:Y:S01]  /*80b0*/  LDC.64 R2, c[0x4][R3] ;  /* 0x0100000003027b82 */ /* 0x000ea20000000a00 */
[----:B------:R-:W3:Y:S01]  /*80c0*/  LDCU.64 UR4, c[0x4][0x10] ;  /* 0x01000200ff0477ac */ /* 0x000ee20008000a00 */
[----:B-1----:R-:W-:Y:S01]  /*80d0*/  MOV R5, UR9 ;  /* 0x0000000900057c02 */ /* 0x002fe20008000f00 */
[----:B------:R-:W-:Y:S01]  /*80e0*/  IMAD.U32 R4, RZ, RZ, UR8 ;  /* 0x00000008ff047e24 */ /* 0x000fe2000f8e00ff */
[----:B-----5:R-:W-:Y:S01]  /*80f0*/  MOV R7, UR7 ;  /* 0x0000000700077c02 */ /* 0x020fe20008000f00 */
[----:B------:R-:W-:Y:S01]  /*8100*/  IMAD.U32 R6, RZ, RZ, UR6 ;  /* 0x00000006ff067e24 */ /* 0x000fe2000f8e00ff */
[----:B---3--:R-:W-:Y:S01]  /*8110*/  MOV R11, UR5 ;  /* 0x00000005000b7c02 */ /* 0x008fe20008000f00 */
[----:B------:R-:W-:Y:S02]  /*8120*/  IMAD.U32 R10, RZ, RZ, UR4 ;  /* 0x00000004ff0a7e24 */ /* 0x000fe4000f8e00ff */
[----:B------:R-:W-:Y:S07]  /*8130*/  LEPC R20, `(.L_x_127) ;  /* 0x000000001014794e */ /* 0x000fee0000000000 */
[----:B--2-4-:R-:W-:Y:S05]  /*8140*/  CALL.ABS.NOINC R2 ;  /* 0x0000000002007343 */ /* 0x014fea0003c00000 */
.L_x_127:
[C---:B---3--:R-:W-:Y:S01]  /*8150*/  SHF.L.U32 R40, R48.reuse, 0x10, RZ ;  /* 0x0000001030287819 */ /* 0x048fe200000006ff */
[----:B------:R-:W-:Y:S05]  /*8160*/  WARPSYNC.ALL ;  /* 0x0000000000007948 */ /* 0x000fea0003800000 */
[----:B------:R-:W-:Y:S01]  /*8170*/  R2UR UR4, R39 ;  /* 0x00000000270472ca */ /* 0x000fe200000e0000 */
[----:B------:R-:W-:Y:S01]  /*8180*/  BSSY.RECONVERGENT B0, `(.L_x_128) ;  /* 0x000008f000007945 */ /* 0x000fe20003800200 */
[----:B------:R-:W-:Y:S02]  /*8190*/  LOP3.LUT R43, R48, 0xffff0000, RZ, 0xc0, !PT ;  /* 0xffff0000302b7812 */ /* 0x000fe400078ec0ff */
[----:B------:R-:W-:Y:S02]  /*81a0*/  SHF.L.U32 R42, R49, 0x10, RZ ;  /* 0x00000010312a7819 */ /* 0x000fe400000006ff */
[C---:B------:R-:W-:Y:S02]  /*81b0*/  SHF.L.U32 R45, R51.reuse, 0x10, RZ ;  /* 0x00000010332d7819 */ /* 0x040fe400000006ff */
[----:B------:R-:W-:Y:S02]  /*81c0*/  LOP3.LUT R44, R51, 0xffff0000, RZ, 0xc0, !PT ;  /* 0xffff0000332c7812 */ /* 0x000fe400078ec0ff */
[----:B------:R-:W-:Y:S02]  /*81d0*/  ISETP.NE.AND P6, PT, R95, RZ, PT ;  /* 0x000000ff5f00720c */ /* 0x000fe40003fc5270 */
[----:B------:R-:W-:Y:S01]  /*81e0*/  ISETP.NE.AND P0, PT, R94, RZ, PT ;  /* 0x000000ff5e00720c */ /* 0x000fe20003f05270 */
[----:B------:R-:W1:Y:S01]  /*81f0*/  LDTM.16dp256bit.x8 R4, tmem[UR4+0x80] ;  /* 0x00008004000479ee */ /* 0x000e6200081a0000 */
[----:B------:R-:W-:Y:S02]  /*8200*/  MOV R63, UR45 ;  /* 0x0000002d003f7c02 */ /* 0x000fe40008000f00 */
[----:B------:R-:W-:Y:S07]  /*8210*/  LEA R108, R46, UR44, 0x3 ;  /* 0x0000002c2e6c7c11 */ /* 0x000fee000f8e18ff */
[----:B------:R-:W-:Y:S04]  /*8220*/  @P6 LEA R63, R63, UR44, 0x3 ;  /* 0x0000002c3f3f6c11 */ /* 0x000fe8000f8e18ff */
[----:B------:R-:W-:Y:S02]  /*8230*/  @P6 IADD3 R102, PT, PT, R63, 0xb0, RZ ;  /* 0x000000b03f666810 */ /* 0x000fe40007ffe0ff */
[----:B------:R-:W-:Y:S02]  /*8240*/  @P6 SHF.L.U32 R63, R91, 0x1f, RZ ;  /* 0x0000001f5b3f6819 */ /* 0x000fe400000006ff */
[----:B------:R-:W-:Y:S01]  /*8250*/  @P6 PRMT R102, R101, 0x654, R102 ;  /* 0x0000065465666816 */ /* 0x000fe20000000066 */
[C---:B-1----:R-:W-:Y:S01]  /*8260*/  FMUL R0, R38.reuse, R4 ;  /* 0x0000000426007220 */ /* 0x042fe20000400000 */
[C---:B------:R-:W-:Y:S01]  /*8270*/  FMUL R2, R38.reuse, R5 ;  /* 0x0000000526027220 */ /* 0x040fe20000400000 */
[C---:B------:R-:W-:Y:S01]  /*8280*/  FMUL R3, R38.reuse, R6 ;  /* 0x0000000626037220 */ /* 0x040fe20000400000 */
        /* <DEDUP_REMOVED lines=8> */
[----:B--2---:R-:W-:Y:S01]  /*8310*/  F2FP.BF16.F32.PACK_AB R68, R2, R0 ;  /* 0x000000000244723e */ /* 0x004fe200000010ff */
[----:B------:R-:W-:Y:S01]  /*8320*/  FMUL R5, R38, R9 ;  /* 0x0000000926057220 */ /* 0x000fe20000400000 */
[C---:B------:R-:W-:Y:S01]  /*8330*/  FFMA R7, R41.reuse, R40, R7 ;  /* 0x0000002829077223 */ /* 0x040fe20000000007 */
[----:B----4-:R-:W-:Y:S01]  /*8340*/  SHF.L.U32 R40, R56, 0x10, RZ ;  /* 0x0000001038287819 */ /* 0x010fe200000006ff */
[C---:B------:R-:W-:Y:S01]  /*8350*/  FMUL R6, R38.reuse, R10 ;  /* 0x0000000a26067220 */ /* 0x040fe20000400000 */
[C---:B------:R-:W-:Y:S01]  /*8360*/  FMUL R11, R38.reuse, R11 ;  /* 0x0000000b260b7220 */ /* 0x040fe20000400000 */
[----:B------:R-:W-:Y:S01]  /*8370*/  FFMA R4, R41, R43, R4 ;  /* 0x0000002b29047223 */ /* 0x000fe20000000004 */
[----:B------:R-:W-:Y:S01]  /*8380*/  SHF.L.U32 R43, R57, 0x10, RZ ;  /* 0x00000010392b7819 */ /* 0x000fe200000006ff */
[----:B------:R-:W-:Y:S01]  /*8390*/  FMUL R8, R38, R12 ;  /* 0x0000000c26087220 */ /* 0x000fe20000400000 */
[----:B------:R-:W-:Y:S01]  /*83a0*/  F2FP.BF16.F32.PACK_AB R69, R7, R3 ;  /* 0x000000030745723e */ /* 0x000fe200000010ff */
[C---:B------:R-:W-:Y:S01]  /*83b0*/  FFMA R5, R41.reuse, R42, R5 ;  /* 0x0000002a29057223 */ /* 0x040fe20000000005 */
[----:B------:R-:W-:Y:S01]  /*83c0*/  LOP3.LUT R42, R56, 0xffff0000, RZ, 0xc0, !PT ;  /* 0xffff0000382a7812 */ /* 0x000fe200078ec0ff */
[----:B------:R-:W-:Y:S01]  /*83d0*/  FFMA R6, R41, R45, R6 ;  /* 0x0000002d29067223 */ /* 0x000fe20000000006 */
[----:B------:R-:W-:Y:S01]  /*83e0*/  SHF.L.U32 R45, R65, 0x10, RZ ;  /* 0x00000010412d7819 */ /* 0x000fe200000006ff */
[----:B------:R-:W-:Y:S01]  /*83f0*/  FFMA R11, R41, R44, R11 ;  /* 0x0000002c290b7223 */ /* 0x000fe2000000000b */
[----:B------:R-:W-:Y:S01]  /*8400*/  F2FP.BF16.F32.PACK_AB R70, R5, R4 ;  /* 0x000000040546723e */ /* 0x000fe200000010ff */
[----:B------:R-:W-:Y:S01]  /*8410*/  FFMA R8, R41, R40, R8 ;  /* 0x0000002829087223 */ /* 0x000fe20000000008 */
[----:B------:R-:W-:Y:S01]  /*8420*/  LOP3.LUT R40, R57, 0xffff0000, RZ, 0xc0, !PT ;  /* 0xffff000039287812 */ /* 0x000fe200078ec0ff */
[C---:B------:R-:W-:Y:S01]  /*8430*/  FMUL R9, R38.reuse, R13 ;  /* 0x0000000d26097220 */ /* 0x040fe20000400000 */
[----:B------:R-:W-:Y:S01]  /*8440*/  F2FP.BF16.F32.PACK_AB R71, R11, R6 ;  /* 0x000000060b47723e */ /* 0x000fe200000010ff */
[C---:B------:R-:W-:Y:S01]  /*8450*/  FMUL R10, R38.reuse, R14 ;  /* 0x0000000e260a7220 */ /* 0x040fe20000400000 */
[----:B------:R-:W-:Y:S01]  /*8460*/  LOP3.LUT R44, R75, 0xffff0000, RZ, 0xc0, !PT ;  /* 0xffff00004b2c7812 */ /* 0x000fe200078ec0ff */
[----:B------:R-:W-:Y:S01]  /*8470*/  FMUL R15, R38, R15 ;  /* 0x0000000f260f7220 */ /* 0x000fe20000400000 */
        /* <DEDUP_REMOVED lines=8> */
[----:B------:R-:W-:Y:S01]  /*8500*/  FMUL R13, R38, R17 ;  /* 0x00000011260d7220 */ /* 0x000fe20000400000 */
[----:B------:R-:W-:Y:S01]  /*8510*/  F2FP.BF16.F32.PACK_AB R53, R15, R10 ;  /* 0x0000000a0f35723e */ /* 0x000fe200000010ff */
[C---:B------:R-:W-:Y:S01]  /*8520*/  FFMA R12, R41.reuse, R42, R12 ;  /* 0x0000002a290c7223 */ /* 0x040fe2000000000c */
[----:B------:R-:W-:Y:S01]  /*8530*/  LOP3.LUT R42, R64, 0xffff0000, RZ, 0xc0, !PT ;  /* 0xffff0000402a7812 */ /* 0x000fe200078ec0ff */
[C---:B------:R-:W-:Y:S01]  /*8540*/  FMUL R14, R38.reuse, R18 ;  /* 0x00000012260e7220 */ /* 0x040fe20000400000 */
[----:B------:R-:W-:Y:S01]  /*8550*/  FFMA R13, R41, R40, R13 ;  /* 0x00000028290d7223 */ /* 0x000fe2000000000d */
[----:B------:R-:W-:Y:S01]  /*8560*/  LOP3.LUT R40, R59, 0xffff0000, RZ, 0xc0, !PT ;  /* 0xffff00003b287812 */ /* 0x000fe200078ec0ff */
[----:B------:R-:W-:Y:S01]  /*8570*/  FMUL R19, R38, R19 ;  /* 0x0000001326137220 */ /* 0x000fe20000400000 */
[----:B------:R-:W-:Y:S01]  /*8580*/  FFMA R14, R41, R43, R14 ;  /* 0x0000002b290e7223 */ /* 0x000fe2000000000e */
[----:B------:R-:W-:Y:S01]  /*8590*/  SHF.L.U32 R43, R64, 0x10, RZ ;  /* 0x00000010402b7819 */ /* 0x000fe200000006ff */
[C---:B------:R-:W-:Y:S01]  /*85a0*/  FMUL R16, R38.reuse, R20 ;  /* 0x0000001426107220 */ /* 0x040fe20000400000 */
[----:B------:R-:W-:Y:S01]  /*85b0*/  F2FP.BF16.F32.PACK_AB R54, R13, R12 ;  /* 0x0000000c0d36723e */ /* 0x000fe200000010ff */
[----:B------:R1:W-:Y:S01]  /*85c0*/  STSM.16.M88.4 [R97+0x4400], R68 ;  /* 0x0044004461007844 */ /* 0x0003e20000000200 */
        /* <DEDUP_REMOVED lines=24> */
[----:B------:R2:W-:Y:S01]  /*8750*/  STSM.16.M88.4 [R96+0x4400], R52 ;  /* 0x0044003460007844 */ /* 0x0005e20000000200 */
[----:B------:R-:W-:Y:S01]  /*8760*/  FFMA R27, R41, R42, R27 ;  /* 0x0000002a291b7223 */ /* 0x000fe2000000001b */
[----:B------:R-:W-:Y:S01]  /*8770*/  LOP3.LUT R42, R72, 0xffff0000, RZ, 0xc0, !PT ;  /* 0xffff0000482a7812 */ /* 0x000fe200078ec0ff */
[C---:B------:R-:W-:Y:S01]  /*8780*/  FMUL R24, R38.reuse, R28 ;  /* 0x0000001c26187220 */ /* 0x040fe20000400000 */
[C---:B------:R-:W-:Y:S01]  /*8790*/  FMUL R25, R38.reuse, R29 ;  /* 0x0000001d26197220 */ /* 0x040fe20000400000 */
[C---:B------:R-:W-:Y:S01]  /*87a0*/  FMUL R26, R38.reuse, R30 ;  /* 0x0000001e261a7220 */ /* 0x040fe20000400000 */
[----:B-1----:R-:W-:Y:S01]  /*87b0*/  F2FP.BF16.F32.PACK_AB R68, R17, R16 ;  /* 0x000000101144723e */ /* 0x002fe200000010ff */
[C---:B------:R-:W-:Y:S01]  /*87c0*/  FFMA R24, R41.reuse, R40, R24 ;  /* 0x0000002829187223 */ /* 0x040fe20000000018 */
[C---:B------:R-:W-:Y:S01]  /*87d0*/  FFMA R25, R41.reuse, R42, R25 ;  /* 0x0000002a29197223 */ /* 0x040fe20000000019 */
[----:B------:R-:W-:Y:S01]  /*87e0*/  FFMA R26, R41, R43, R26 ;  /* 0x0000002b291a7223 */ /* 0x000fe2000000001a */
[----:B------:R-:W-:Y:S01]  /*87f0*/  LOP3.LUT R40, R73, 0xffff0000, RZ, 0xc0, !PT ;  /* 0xffff000049287812 */ /* 0x000fe200078ec0ff */
        /* <DEDUP_REMOVED lines=39> */
.L_x_129:
[----:B------:R-:W-:Y:S05]  /*8a70*/  BSYNC.RECONVERGENT B0 ;  /* 0x0000000000007941 */ /* 0x000fea0003800200 */
.L_x_128:
        /* <DEDUP_REMOVED lines=20> */
.L_x_133:
[----:B------:R-:W-:Y:S05]  /*8bc0*/  BSYNC B0 ;  /* 0x0000000000007941 */ /* 0x000fea0003800000 */
.L_x_132:
[----:B------:R-:W-:Y:S11]  /*8bd0*/  ISETP.NE.AND P0, PT, R61, RZ, PT ;  /* 0x000000ff3d00720c */ /* 0x000ff60003f05270 */
[----:B------:R-:W-:Y:S02]  /*8be0*/  @!UPT UIADD3 URZ, UPT, UPT, URZ, URZ, URZ ;  /* 0x000000fffffff290 */ /* 0x000fe4000fffe0ff */
[----:B------:R-:W-:Y:S01]  /*8bf0*/  @P0 IADD3 R2, PT, PT, R92, R5, RZ ;  /* 0x000000055c020210 */ /* 0x000fe20007ffe0ff */
[----:B------:R-:W-:Y:S05]  /*8c00*/  @P0 WARPSYNC.ALL ;  /* 0x0000000000000948 */ /* 0x000fea0003800000 */
[----:B------:R3:W4:Y:S04]  /*8c10*/  @P0 LDSM.16.M88.4 R48, [R46+UR44+0x400] ;  /* 0x0004002c2e30083b */ /* 0x0007280008000200 */
[----:B------:R3:W1:Y:S04]  /*8c20*/  @P0 LDSM.16.M88.4 R56, [R0+0x400] ;  /* 0x000400000038083b */ /* 0x0006680000000200 */
[----:B------:R3:W1:Y:S04]  /*8c30*/  @P0 LDSM.16.M88.4 R64, [R5+0x400] ;  /* 0x000400000540083b */ /* 0x0006680000000200 */
[----:B------:R3:W1:Y:S02]  /*8c40*/  @P0 LDSM.16.M88.4 R72, [R2+0x400] ;  /* 0x000400000248083b */ /* 0x0006640000000200 */
.L_x_131:
[----:B------:R-:W-:Y:S05]  /*8c50*/  BSYNC B1 ;  /* 0x0000000000017941 */ /* 0x000fea0003800000 */
.L_x_130:
        /* <DEDUP_REMOVED lines=11> */
[----:B---3--:R-:W3:Y:S01]  /*8d10*/  LDC.64 R2, c[0x4][R3] ;  /* 0x0100000003027b82 */ /* 0x008ee20000000a00 */
[----:B------:R-:W2:Y:S01]  /*8d20*/  LDCU.64 UR4, c[0x4][0x10] ;  /* 0x01000200ff0477ac */ /* 0x000ea20008000a00 */
[----:B-1----:R-:W-:Y:S01]  /*8d30*/  MOV R5, UR9 ;  /* 0x0000000900057c02 */ /* 0x002fe20008000f00 */
[----:B------:R-:W-:Y:S01]  /*8d40*/  IMAD.U32 R4, RZ, RZ, UR8 ;  /* 0x00000008ff047e24 */ /* 0x000fe2000f8e00ff */
[----:B-----5:R-:W-:Y:S01]  /*8d50*/  MOV R7, UR7 ;  /* 0x0000000700077c02 */ /* 0x020fe20008000f00 */
[----:B------:R-:W-:Y:S01]  /*8d60*/  IMAD.U32 R6, RZ, RZ, UR6 ;  /* 0x00000006ff067e24 */ /* 0x000fe2000f8e00ff */
[----:B--2---:R-:W-:Y:S01]  /*8d70*/  MOV R11, UR5 ;  /* 0x00000005000b7c02 */ /* 0x004fe20008000f00 */
[----:B------:R-:W-:Y:S02]  /*8d80*/  IMAD.U32 R10, RZ, RZ, UR4 ;  /* 0x00000004ff0a7e24 */ /* 0x000fe4000f8e00ff */
[----:B------:R-:W-:Y:S07]  /*8d90*/  LEPC R20, `(.L_x_135) ;  /* 0x000000001014794e */ /* 0x000fee0000000000 */
[----:B---34-:R-:W-:Y:S05]  /*8da0*/  CALL.ABS.NOINC R2 ;  /* 0x0000000002007343 */ /* 0x018fea0003c00000 */
.L_x_135:
[----:B------:R-:W-:Y:S01]  /*8db0*/  ISETP.NE.AND P0, PT, R94, RZ, PT ;  /* 0x000000ff5e00720c */ /* 0x000fe20003f05270 */
[----:B------:R-:W-:Y:S05]  /*8dc0*/  WARPSYNC.ALL ;  /* 0x0000000000007948 */ /* 0x000fea0003800000 */
[----:B------:R-:W-:Y:S01]  /*8dd0*/  R2UR UR4, R39 ;  /* 0x00000000270472ca */ /* 0x000fe200000e0000 */
[----:B------:R-:W1:Y:S01]  /*8de0*/  S2UR UR6, SR_CgaCtaId ;  /* 0x00000000000679c3 */ /* 0x000e620000008800 */
[C---:B----4-:R-:W-:Y:S01]  /*8df0*/  SHF.L.U32 R40, R48.reuse, 0x10, RZ ;  /* 0x0000001030287819 */ /* 0x050fe200000006ff */
[----:B------:R-:W-:Y:S01]  /*8e00*/  BSSY.RECONVERGENT B0, `(.L_x_136) ;  /* 0x000008c000007945 */ /* 0x000fe20003800200 */
[----:B------:R-:W-:Y:S02]  /*8e10*/  LOP3.LUT R42, R48, 0xffff0000, RZ, 0xc0, !PT ;  /* 0xffff0000302a7812 */ /* 0x000fe400078ec0ff */
[C---:B------:R-:W-:Y:S02]  /*8e20*/  SHF.L.U32 R43, R49.reuse, 0x10, RZ ;  /* 0x00000010312b7819 */ /* 0x040fe400000006ff */
[----:B------:R-:W-:Y:S02]  /*8e30*/  LOP3.LUT R44, R49, 0xffff0000, RZ, 0xc0, !PT ;  /* 0xffff0000312c7812 */ /* 0x000fe400078ec0ff */
[C---:B------:R-:W-:Y:S02]  /*8e40*/  SHF.L.U32 R45, R50.reuse, 0x10, RZ ;  /* 0x00000010322d7819 */ /* 0x040fe400000006ff */
[----:B---3--:R-:W-:Y:S01]  /*8e50*/  LOP3.LUT R46, R50, 0xffff0000, RZ, 0xc0, !PT ;  /* 0xffff0000322e7812 */ /* 0x008fe200078ec0ff */
[----:B------:R-:W3:Y:S01]  /*8e60*/  LDTM.16dp256bit.x8 R4, tmem[UR4+0xc0] ;  /* 0x0000c004000479ee */ /* 0x000ee200081a0000 */
[C---:B------:R-:W-:Y:S01]  /*8e70*/  SHF.L.U32 R47, R51.reuse, 0x10, RZ ;  /* 0x00000010332f7819 */ /* 0x040fe200000006ff */
[----:B------:R-:W-:Y:S01]  /*8e80*/  NOP ;  /* 0x0000000000007918 */ /* 0x000fe20000000000 */
[----:B------:R-:W-:Y:S02]  /*8e90*/  LOP3.LUT R49, R51, 0xffff0000, RZ, 0xc0, !PT ;  /* 0xffff000033317812 */ /* 0x000fe400078ec0ff */
[----:B------:R-:W-:Y:S02]  /*8ea0*/  R2UR UR5, R98 ;  /* 0x00000000620572ca */ /* 0x000fe400000e0000 */
[C---:B------:R-:W-:Y:S02]  /*8eb0*/  SHF.L.U32 R48, R56.reuse, 0x10, RZ ;  /* 0x0000001038307819 */ /* 0x040fe400000006ff */
[----:B------:R-:W-:Y:S02]  /*8ec0*/  LOP3.LUT R51, R56, 0xffff0000, RZ, 0xc0, !PT ;  /* 0xffff000038337812 */ /* 0x000fe400078ec0ff */
[C---:B------:R-:W-:Y:S02]  /*8ed0*/  SHF.L.U32 R50, R57.reuse, 0x10, RZ ;  /* 0x0000001039327819 */ /* 0x040fe400000006ff */
[----:B--2---:R-:W-:Y:S02]  /*8ee0*/  LOP3.LUT R52, R57, 0xffff0000, RZ, 0xc0, !PT ;  /* 0xffff000039347812 */ /* 0x004fe400078ec0ff */
[C---:B------:R-:W-:Y:S02]  /*8ef0*/  SHF.L.U32 R53, R58.reuse, 0x10, RZ ;  /* 0x000000103a357819 */ /* 0x040fe400000006ff */
[----:B------:R-:W-:Y:S01]  /*8f00*/  LOP3.LUT R54, R58, 0xffff0000, RZ, 0xc0, !PT ;  /* 0xffff00003a367812 */ /* 0x000fe200078ec0ff */
[----:B------:R-:W-:Y:S01]  /*8f10*/  UIADD3 UR4, UPT, UPT, UR5, 0x120, URZ ;  /* 0x0000012005047890 */ /* 0x000fe2000fffe0ff */
[C---:B------:R-:W-:Y:S02]  /*8f20*/  SHF.L.U32 R55, R59.reuse, 0x10, RZ ;  /* 0x000000103b377819 */ /* 0x040fe400000006ff */
[----:B------:R-:W-:Y:S02]  /*8f30*/  LOP3.LUT R56, R59, 0xffff0000, RZ, 0xc0, !PT ;  /* 0xffff00003b387812 */ /* 0x000fe400078ec0ff */
[----:B------:R-:W-:Y:S01]  /*8f40*/  SHF.L.U32 R57, R64, 0x10, RZ ;  /* 0x0000001040397819 */ /* 0x000fe200000006ff */
[----:B-1----:R-:W-:Y:S01]  /*8f50*/  UPRMT UR4, UR6, 0x654, UR4 ;  /* 0x0000065406047896 */ /* 0x002fe20008000004 */
[C---:B---3--:R-:W-:Y:S01]  /*8f60*/  FMUL R4, R38.reuse, R4 ;  /* 0x0000000426047220 */ /* 0x048fe20000400000 */
[C---:B------:R-:W-:Y:S01]  /*8f70*/  FMUL R5, R38.reuse, R5 ;  /* 0x0000000526057220 */ /* 0x040fe20000400000 */
[----:B------:R-:W-:Y:S01]  /*8f80*/  FMUL R6, R38, R6 ;  /* 0x0000000626067220 */ /* 0x000fe20000400000 */
[----:B------:R-:W-:Y:S01]  /*8f90*/  LOP3.LUT R58, R64, 0xffff0000, RZ, 0xc0, !PT ;  /* 0xffff0000403a7812 */ /* 0x000fe200078ec0ff */
[C---:B------:R-:W-:Y:S01]  /*8fa0*/  FFMA R4, R41.reuse, R40, R4 ;  /* 0x0000002829047223 */ /* 0x040fe20000000004 */
[----:B------:R-:W-:Y:S01]  /*8fb0*/  FFMA R5, R41, R42, R5 ;  /* 0x0000002a29057223 */ /* 0x000fe20000000005 */
[----:B------:R-:W-:Y:S01]  /*8fc0*/  SHF.L.U32 R59, R65, 0x10, RZ ;  /* 0x00000010413b7819 */ /* 0x000fe200000006ff */
[----:B------:R-:W-:Y:S01]  /*8fd0*/  FFMA R6, R41, R43, R6 ;  /* 0x0000002b29067223 */ /* 0x000fe20000000006 */
[----:B------:R-:W-:Y:S01]  /*8fe0*/  SYNCS.ARRIVE.TRANS64.RED.A1T0 RZ, [UR4], RZ ;  /* 0x000000ffffff79a7 */ /* 0x000fe20008100404 */
[C---:B------:R-:W-:Y:S01]  /*8ff0*/  FMUL R7, R38.reuse, R7 ;  /* 0x0000000726077220 */ /* 0x040fe20000400000 */
[----:B------:R-:W-:Y:S01]  /*9000*/  LOP3.LUT R60, R65, 0xffff0000, RZ, 0xc0, !PT ;  /* 0xffff0000413c7812 */ /* 0x000fe200078ec0ff */
[C---:B------:R-:W-:Y:S01]  /*9010*/  FMUL R8, R38.reuse, R8 ;  /* 0x0000000826087220 */ /* 0x040fe20000400000 */
[----:B------:R-:W-:Y:S01]  /*9020*/  F2FP.BF16.F32.PACK_AB R104, R5, R4 ;  /* 0x000000040568723e */ /* 0x000fe200000010ff */
[C---:B------:R-:W-:Y:S01]  /*9030*/  FFMA R7, R41.reuse, R44, R7 ;  /* 0x0000002c29077223 */ /* 0x040fe20000000007 */
[----:B------:R-:W-:Y:S01]  /*9040*/  FMUL R9, R38, R9 ;  /* 0x0000000926097220 */ /* 0x000fe20000400000 */
[----:B------:R-:W-:Y:S01]  /*9050*/  FFMA R8, R41, R45, R8 ;  /* 0x0000002d29087223 */ /* 0x000fe20000000008 */
[----:B------:R-:W-:Y:S01]  /*9060*/  SHF.L.U32 R61, R66, 0x10, RZ ;  /* 0x00000010423d7819 */ /* 0x000fe200000006ff */
[C---:B------:R-:W-:Y:S01]  /*9070*/  FMUL R0, R38.reuse, R10 ;  /* 0x0000000a26007220 */ /* 0x040fe20000400000 */
[----:B------:R-:W-:Y:S01]  /*9080*/  F2FP.BF16.F32.PACK_AB R105, R7, R6 ;  /* 0x000000060769723e */ /* 0x000fe200000010ff */
[C---:B------:R-:W-:Y:S01]  /*9090*/  FFMA R9, R41.reuse, R46, R9 ;  /* 0x0000002e29097223 */ /* 0x040fe20000000009 */
[----:B------:R-:W-:Y:S01]  /*90a0*/  FMUL R2, R38, R11 ;  /* 0x0000000b26027220 */ /* 0x000fe20000400000 */
[----:B------:R-:W-:Y:S01]  /*90b0*/  FFMA R0, R41, R47, R0 ;  /* 0x0000002f29007223 */ /* 0x000fe20000000000 */
[----:B------:R-:W-:Y:S01]  /*90c0*/  LOP3.LUT R62, R66, 0xffff0000, RZ, 0xc0, !PT ;  /* 0xffff0000423e7812 */ /* 0x000fe200078ec0ff */
[C---:B------:R-:W-:Y:S01]  /*90d0*/  FMUL R3, R38.reuse, R12 ;  /* 0x0000000c26037220 */ /* 0x040fe20000400000 */
[----:B------:R-:W-:Y:S01]  /*90e0*/  F2FP.BF16.F32.PACK_AB R106, R9, R8 ;  /* 0x00000008096a723e */ /* 0x000fe200000010ff */
[C---:B------:R-:W-:Y:S01]  /*90f0*/  FFMA R2, R41.reuse, R49, R2 ;  /* 0x0000003129027223 */ /* 0x040fe20000000002 */
[C---:B------:R-:W-:Y:S01]  /*9100*/  FMUL R10, R38.reuse, R13 ;  /* 0x0000000d260a7220 */ /* 0x040fe20000400000 */
[----:B------:R-:W-:Y:S01]  /*9110*/  FFMA R3, R41, R48, R3 ;  /* 0x0000003029037223 */ /* 0x000fe20000000003 */
[----:B------:R-:W-:Y:S01]  /*9120*/  SHF.L.U32 R63, R67, 0x10, RZ ;  /* 0x00000010433f7819 */ /* 0x000fe200000006ff */
[----:B------:R-:W-:Y:S01]  /*9130*/  FMUL R11, R38, R14 ;  /* 0x0000000e260b7220 */ /* 0x000fe20000400000 */
[----:B------:R-:W-:Y:S01]  /*9140*/  F2FP.BF16.F32.PACK_AB R107, R2, R0 ;  /* 0x00000000026b723e */ /* 0x000fe200000010ff */
[C---:B------:R-:W-:Y:S01]  /*9150*/  FFMA R10, R41.reuse, R51, R10 ;  /* 0x00000033290a7223 */ /* 0x040fe2000000000a */
[----:B------:R-:W-:Y:S01]  /*9160*/  FMUL R15, R38, R15 ;  /* 0x0000000f260f7220 */ /* 0x000fe20000400000 */
[----:B------:R-:W-:Y:S01]  /*9170*/  FFMA R11, R41, R50, R11 ;  /* 0x00000032290b7223 */ /* 0x000fe2000000000b */
[----:B------:R-:W-:Y:S01]  /*9180*/  LOP3.LUT R64, R67, 0xffff0000, RZ, 0xc0, !PT ;  /* 0xffff000043407812 */ /* 0x000fe200078ec0ff */
[----:B------:R1:W-:Y:S01]  /*9190*/  STSM.16.M88.4 [R97+0x6400], R104 ;  /* 0x0064006861007844 */ /* 0x0003e20000000200 */
[----:B------:R-:W-:Y:S01]  /*91a0*/  F2FP.BF16.F32.PACK_AB R108, R10, R3 ;  /* 0x000000030a6c723e */ /* 0x000fe200000010ff */
[C---:B------:R-:W-:Y:S01]  /*91b0*/  FFMA R15, R41.reuse, R52, R15 ;  /* 0x00000034290f7223 */ /* 0x040fe2000000000f */
[C---:B------:R-:W-:Y:S01]  /*91c0*/  FMUL R12, R38.reuse, R16 ;  /* 0x00000010260c7220 */ /* 0x040fe20000400000 */
[C---:B------:R-:W-:Y:S01]  /*91d0*/  FMUL R13, R38.reuse, R17 ;  /* 0x00000011260d7220 */ /* 0x040fe20000400000 */
[----:B------:R-:W-:Y:S01]  /*91e0*/  FMUL R14, R38, R18 ;  /* 0x00000012260e7220 */ /* 0x000fe20000400000 */
[----:B------:R-:W-:Y:S01]  /*91f0*/  SHF.L.U32 R65, R72, 0x10, RZ ;  /* 0x0000001048417819 */ /* 0x000fe200000006ff */
[----:B------:R-:W-:Y:S01]  /*9200*/  FFMA R12, R41, R53, R12 ;  /* 0x00000035290c7223 */ /* 0x000fe2000000000c */
[----:B------:R-:W-:Y:S01]  /*9210*/  F2FP.BF16.F32.PACK_AB R109, R15, R11 ;  /* 0x0000000b0f6d723e */ /* 0x000fe200000010ff */
[C---:B------:R-:W-:Y:S01]  /*9220*/  FFMA R13, R41.reuse, R54, R13 ;  /* 0x00000036290d7223 */ /* 0x040fe2000000000d */
[----:B------:R-:W-:Y:S01]  /*9230*/  FFMA R14, R41, R55, R14 ;  /* 0x00000037290e7223 */ /* 0x000fe2000000000e */
[----:B------:R-:W-:Y:S01]  /*9240*/  FMUL R19, R38, R19 ;  /* 0x0000001326137220 */ /* 0x000fe20000400000 */
[----:B------:R-:W-:Y:S01]  /*9250*/  LOP3.LUT R66, R72, 0xffff0000, RZ, 0xc0, !PT ;  /* 0xffff000048427812 */ /* 0x000fe200078ec0ff */
[C---:B------:R-:W-:Y:S01]  /*9260*/  FMUL R16, R38.reuse, R20 ;  /* 0x0000001426107220 */ /* 0x040fe20000400000 */
[----:B------:R-:W-:Y:S01]  /*9270*/  F2FP.BF16.F32.PACK_AB R110, R13, R12 ;  /* 0x0000000c0d6e723e */ /* 0x000fe200000010ff */
[C---:B------:R-:W-:Y:S01]  /*9280*/  FFMA R19, R41.reuse, R56, R19 ;  /* 0x0000003829137223 */ /* 0x040fe20000000013 */
[C---:B------:R-:W-:Y:S01]  /*9290*/  FMUL R17, R38.reuse, R21 ;  /* 0x0000001526117220 */ /* 0x040fe20000400000 */
[----:B------:R-:W-:Y:S01]  /*92a0*/  FFMA R16, R41, R57, R16 ;  /* 0x0000003929107223 */ /* 0x000fe20000000010 */
[----:B------:R-:W-:Y:S01]  /*92b0*/  SHF.L.U32 R67, R73, 0x10, RZ ;  /* 0x0000001049437819 */ /* 0x000fe200000006ff */
[C---:B------:R-:W-:Y:S01]  /*92c0*/  FMUL R18, R38.reuse, R22 ;  /* 0x0000001626127220 */ /* 0x040fe20000400000 */
[----:B------:R-:W-:Y:S01]  /*92d0*/  F2FP.BF16.F32.PACK_AB R111, R19, R14 ;  /* 0x0000000e136f723e */ /* 0x000fe200000010ff */
[C---:B------:R-:W-:Y:S01]  /*92e0*/  FFMA R17, R41.reuse, R58, R17 ;  /* 0x0000003a29117223 */ /* 0x040fe20000000011 */
[C---:B------:R-:W-:Y:S01]  /*92f0*/  FMUL R23, R38.reuse, R23 ;  /* 0x0000001726177220 */ /* 0x040fe20000400000 */
        /* <DEDUP_REMOVED lines=12> */
[C---:B------:R-:W-:Y:S01]  /*93c0*/  FMUL R27, R38.reuse, R27 ;  /* 0x0000001b261b7220 */ /* 0x040fe20000400000 */
[C---:B------:R-:W-:Y:S01]  /*93d0*/  FMUL R24, R38.reuse, R28 ;  /* 0x0000001c26187220 */ /* 0x040fe20000400000 */
[C---:B------:R-:W-:Y:S01]  /*93e0*/  FMUL R25, R38.reuse, R29 ;  /* 0x0000001d26197220 */ /* 0x040fe20000400000 */
[C---:B------:R-:W-:Y:S01]  /*93f0*/  FFMA R22, R41.reuse, R63, R22 ;  /* 0x0000003f29167223 */ /* 0x040fe20000000016 */
[C---:B------:R-:W-:Y:S01]  /*9400*/  FMUL R26, R38.reuse, R30 ;  /* 0x0000001e261a7220 */ /* 0x040fe20000400000 */
[C---:B------:R-:W-:Y:S01]  /*9410*/  FFMA R27, R41.reuse, R64, R27 ;  /* 0x00000040291b7223 */ /* 0x040fe2000000001b */
[----:B------:R-:W-:Y:S01]  /*9420*/  FMUL R31, R38, R31 ;  /* 0x0000001f261f7220 */ /* 0x000fe20000400000 */
[C---:B------:R-:W-:Y:S01]  /*9430*/  FFMA R24, R41.reuse, R65, R24 ;  /* 0x0000004129187223 */ /* 0x040fe20000000018 */
[----:B------:R-:W-:Y:S01]  /*9440*/  LOP3.LUT R70, R74, 0xffff0000, RZ, 0xc0, !PT ;  /* 0xffff00004a467812 */ /* 0x000fe200078ec0ff */
[C---:B------:R-:W-:Y:S01]  /*9450*/  FMUL R28, R38.reuse, R32 ;  /* 0x00000020261c7220 */ /* 0x040fe20000400000 */
[----:B------:R-:W-:Y:S01]  /*9460*/  FFMA R25, R41, R66, R25 ;  /* 0x0000004229197223 */ /* 0x000fe20000000019 */
[----:B------:R-:W-:Y:S01]  /*9470*/  SHF.L.U32 R71, R75, 0x10, RZ ;  /* 0x000000104b477819 */ /* 0x000fe200000006ff */
[C---:B------:R-:W-:Y:S01]  /*9480*/  FMUL R29, R38.reuse, R33 ;  /* 0x00000021261d7220 */ /* 0x040fe20000400000 */
[----:B------:R-:W-:Y:S01]  /*9490*/  FFMA R26, R41, R67, R26 ;  /* 0x00000043291a7223 */ /* 0x000fe2000000001a */
[----:B------:R-:W-:Y:S01]  /*94a0*/  LOP3.LUT R72, R75, 0xffff0000, RZ, 0xc0, !PT ;  /* 0xffff00004b487812 */ /* 0x000fe200078ec0ff */
        /* <DEDUP_REMOVED lines=24> */
[----:B------:R-:W-:Y:S02]  /*9630*/  UIADD3 UR9, UPT, UPT, UR49, 0xc0, URZ ;  /* 0x000000c031097890 */ /* 0x000fe4000fffe0ff */
[----:B------:R-:W-:Y:S01]  /*9640*/  UIADD3 UR8, UPT, UPT, UR44, 0x6400, URZ ;  /* 0x000064002c087890 */ /* 0x000fe2000fffe0ff */
[----:B------:R-:W-:Y:S01]  /*9650*/  UMOV UR10, UR50 ;  /* 0x00000032000a7c82 */ /* 0x000fe20008000000 */
[----:B------:R-:W-:Y:S01]  /*9660*/  UMOV UR11, UR36 ;  /* 0x00000024000b7c82 */ /* 0x000fe20008000000 */
[----:B--2---:R-:W-:Y:S04]  /*9670*/  UIADD3 UR4, UP0, UPT, UR6, 0x680, URZ ;  /* 0x0000068006047890 */ /* 0x004fe8000ff1e0ff */
[----:B------:R-:W-:Y:S09]  /*9680*/  UIADD3.X UR5, UPT, UPT, URZ, UR7, URZ, UP0, !UPT ;  /* 0x00000007ff057290 */ /* 0x000ff200087fe4ff */
[----:B------:R2:W-:Y:S01]  /*9690*/  UTMASTG.3D [UR8], [UR4] ;  /* 0x00000008040073b5 */ /* 0x0005e20008010000 */
[----:B------:R0:W-:Y:S01]  /*96a0*/  UTMACMDFLUSH ;  /* 0x00000000000079b7 */ /* 0x0001e20000000000 */
[----:B--2---:R-:W-:Y:S04]  /*96b0*/  DEPBAR.LE SB0, 0x1 ;  /* 0x000080400000791a */ /* 0x004fe80000000000 */
.L_x_137:
[----:B------:R-:W-:Y:S05]  /*96c0*/  BSYNC.RECONVERGENT B0 ;  /* 0x0000000000007941 */ /* 0x000fea0003800200 */
.L_x_136:
[----:B------:R-:W-:Y:S01]  /*96d0*/  BAR.SYNC.DEFER_BLOCKING 0x1, 0x80 ;  /* 0x0042000000007b1d */ /* 0x000fe20000010000 */
[----:B------:R-:W-:Y:S01]  /*96e0*/  UISETP.NE.AND UP0, UPT, UR47, -0x4, UPT ;  /* 0xfffffffc2f00788c */ /* 0x000fe2000bf05270 */
[----:B------:R-:W-:Y:S08]  /*96f0*/  IADD3 R0, PT, PT, R36, 0x1, RZ ;  /* 0x0000000124007810 */ /* 0x000ff00007ffe0ff */
[----:B------:R-:W-:Y:S05]  /*9700*/  BRA.U !UP0, `(.L_x_138) ;  /* 0x0000000108247547 */ /* 0x000fea000b800000 */
[----:B------:R-:W-:Y:S01]  /*9710*/  ISETP.NE.AND P0, PT, R95, RZ, PT ;  /* 0x000000ff5f00720c */ /* 0x000fe20003f05270 */
[----:B------:R-:W-:Y:S01]  /*9720*/  IMAD.U32 R2, RZ, RZ, UR46 ;  /* 0x0000002eff027e24 */ /* 0x000fe2000f8e00ff */
[----:B------:R-:W-:Y:S04]  /*9730*/  UIADD3 UR4, UPT, UPT, UR46, 0x1, URZ ;  /* 0x000000012e047890 */ /* 0x000fe8000fffe0ff */
[----:B------:R-:W-:Y:S04]  /*9740*/  UISETP.NE.AND UP0, UPT, UR4, 0x4, UPT ;  /* 0x000000040400788c */ /* 0x000fe8000bf05270 */
[----:B------:R-:W-:Y:S03]  /*9750*/  USEL UR46, UR4, URZ, UP0 ;  /* 0x000000ff042e7287 */ /* 0x000fe60008000000 */
[----:B------:R-:W-:Y:S05]  /*9760*/  @P0 LEA R2, R2, UR44, 0x3 ;  /* 0x0000002c02020c11 */ /* 0x000fea000f8e18ff */
[----:B------:R-:W-:Y:S05]  /*9770*/  @P0 VIADD R2, R2, 0xb0 ;  /* 0x000000b002020836 */ /* 0x000fea0000000000 */
[----:B------:R-:W-:Y:S04]  /*9780*/  @P0 PRMT R2, R101, 0x654, R2 ;  /* 0x0000065465020816 */ /* 0x000fe80000000002 */
[----:B------:R2:W-:Y:S03]  /*9790*/  @P0 SYNCS.ARRIVE.TRANS64.RED.A1T0 RZ, [R2+URZ], RZ ;  /* 0x000000ff02ff09a7 */ /* 0x0005e600081004ff */
.L_x_138:
[----:B------:R-:W-:Y:S01]  /*97a0*/  R2UR UR5, R83 ;  /* 0x00000000530572ca */ /* 0x000fe200000e0000 */
[----:B------:R-:W-:Y:S01]  /*97b0*/  UISETP.NE.AND UP0, UPT, UR61, URZ, UPT ;  /* 0x000000ff3d00728c */ /* 0x000fe2000bf05270 */
[----:B------:R-:W-:Y:S01]  /*97c0*/  R2UR UR4, R84 ;  /* 0x00000000540472ca */ /* 0x000fe200000e0000 */
[----:B------:R-:W-:Y:S01]  /*97d0*/  UIADD3 UR47, UPT, UPT, UR47, 0x4, URZ ;  /* 0x000000042f2f7890 */ /* 0x000fe2000fffe0ff */
[----:B------:R-:W-:Y:S01]  /*97e0*/  ISETP.NE.AND P0, PT, R88, 0x2, PT ;  /* 0x000000025800780c */ /* 0x000fe20003f05270 */
[----:B------:R-:W-:Y:S01]  /*97f0*/  UMOV UR36, UR60 ;  /* 0x0000003c00247c82 */ /* 0x000fe20008000000 */
[----:B------:R-:W-:Y:S02]  /*9800*/  ISETP.NE.AND P1, PT, R0, 0x4, PT ;  /* 0x000000040000780c */ /* 0x000fe40003f25270 */
[----:B--2---:R-:W-:Y:S02]  /*9810*/  SEL R2, RZ, 0x1, P0 ;  /* 0x00000001ff027807 */ /* 0x004fe40000000000 */
[----:B------:R-:W-:Y:S02]  /*9820*/  SEL R3, RZ, 0x1, P1 ;  /* 0x00000001ff037807 */ /* 0x000fe40000800000 */
[----:B------:R-:W-:Y:S01]  /*9830*/  LOP3.LUT R89, R89, R2, RZ, 0x3c, !PT ;  /* 0x0000000259597212 */ /* 0x000fe200078e3cff */
[----:B------:R-:W-:Y:S01]  /*9840*/  UIADD3 UR20, UPT, UPT, UR37, UR5, URZ ;  /* 0x0000000525147290 */ /* 0x000fe2000fffe0ff */
[----:B------:R-:W-:Y:S01]  /*9850*/  LOP3.LUT R90, R90, R3, RZ, 0x3c, !PT ;  /* 0x000000035a5a7212 */ /* 0x000fe200078e3cff */
[----:B------:R-:W-:Y:S01]  /*9860*/  UIADD3 UR16, UPT, UPT, UR38, UR4, URZ ;  /* 0x0000000426107290 */ /* 0x000fe2000fffe0ff */
[----:B------:R-:W-:Y:S02]  /*9870*/  SEL R88, R88, RZ, P0 ;  /* 0x000000ff58587207 */ /* 0x000fe40000000000 */
[----:B------:R-:W-:Y:S01]  /*9880*/  SEL R36, R0, RZ, P1 ;  /* 0x000000ff00247207 */ /* 0x000fe20000800000 */
[----:B------:R-:W-:Y:S08]  /*9890*/  BRA.U UP0, `(.L_x_139) ;  /* 0xffffffbd009c7547 */ /* 0x000ff0000b83ffff */
[----:B------:R-:W-:-:S13]  /*98a0*/  R2UR UR4, R85 ;  /* 0x00000000550472ca */ /* 0x000fda00000e0000 */
[----:B------:R-:W-:-:S09]  /*98b0*/  UISETP.NE.AND UP0, UPT, UR4, URZ, UPT ;  /* 0x000000ff0400728c */ /* 0x000fd2000bf05270 */
[----:B------:R-:W-:Y:S05]  /*98c0*/  BRA.U !UP0, `(.L_x_140) ;  /* 0x0000000108487547 */ /* 0x000fea000b800000 */
[----:B------:R-:W2:Y:S02]  /*98d0*/  LDCU.64 UR4, c[0x0][0x890] ;  /* 0x00011200ff0477ac */ /* 0x000ea40008000a00 */
[----:B--2---:R-:W-:-:S04]  /*98e0*/  UISETP.NE.U32.AND UP0, UPT, UR4, URZ, UPT ;  /* 0x000000ff0400728c */ /* 0x004fc8000bf05070 */
[----:B------:R-:W-:-:S09]  /*98f0*/  UISETP.NE.AND.EX UP0, UPT, UR5, URZ, UPT, UP0 ;  /* 0x000000ff0500728c */ /* 0x000fd2000bf05300 */
[----:B------:R-:W-:Y:S05]  /*9900*/  BRA.U UP0, `(.L_x_141) ;  /* 0x00000001000c7547 */ /* 0x000fea000b800000 */
[----:B------:R-:W-:-:S13]  /*9910*/  FSETP.NEU.AND P0, PT, R41, RZ, PT ;  /* 0x000000ff2900720b */ /* 0x000fda0003f0d000 */
[----:B------:R-:W-:Y:S05]  /*9920*/  @!P0 EXIT ;  /* 0x000000000000894d */ /* 0x000fea0003800000 */
[----:B------:R-:W-:Y:S05]  /*9930*/  BRA `(.L_x_140) ;  /* 0x00000000002c7947 */ /* 0x000fea0003800000 */
.L_x_141:
[----:B------:R-:W-:Y:S01]  /*9940*/  ISETP.NE.AND P0, PT, R87, RZ, PT ;  /* 0x000000ff5700720c */ /* 0x000fe20003f05270 */
[----:B------:R-:W-:-:S12]  /*9950*/  BSSY.RECONVERGENT B0, `(.L_x_140) ;  /* 0x0000009000007945 */ /* 0x000fd80003800200 */
[----:B------:R-:W-:Y:S05]  /*9960*/  @P0 BRA `(.L_x_142) ;  /* 0x0000000000140947 */ /* 0x000fea0003800000 */
[----:B------:R-:W2:Y:S02]  /*9970*/  LDCU.64 UR4, c[0x0][0x888] ;  /* 0x00011100ff0477ac */ /* 0x000ea40008000a00 */
[----:B--2---:R-:W-:-:S04]  /*9980*/  ISETP.NE.U32.AND P0, PT, RZ, UR4, PT ;  /* 0x00000004ff007c0c */ /* 0x004fc8000bf05070 */
[----:B------:R-:W-:-:S13]  /*9990*/  ISETP.NE.AND.EX P0, PT, RZ, UR5, PT, P0 ;  /* 0x00000005ff007c0c */ /* 0x000fda000bf05300 */
[----:B------:R-:W-:Y:S05]  /*99a0*/  @!P0 EXIT ;  /* 0x000000000000894d */ /* 0x000fea0003800000 */
[----:B------:R-:W-:Y:S05]  /*99b0*/  BRA `(.L_x_143) ;  /* 0x0000000000087947 */ /* 0x000fea0003800000 */
.L_x_142:
[----:B------:R-:W-:-:S13]  /*99c0*/  FSETP.NEU.AND P0, PT, R41, RZ, PT ;  /* 0x000000ff2900720b */ /* 0x000fda0003f0d000 */
[----:B------:R-:W-:Y:S05]  /*99d0*/  @!P0 EXIT ;  /* 0x000000000000894d */ /* 0x000fea0003800000 */
.L_x_143:
[----:B------:R-:W-:Y:S05]  /*99e0*/  BSYNC.RECONVERGENT B0 ;  /* 0x0000000000007941 */ /* 0x000fea0003800200 */
.L_x_140:
[----:B------:R-:W2:Y:S01]  /*99f0*/  S2UR UR5, SR_CgaCtaId ;  /* 0x00000000000579c3 */ /* 0x000ea20000008800 */
[----:B------:R-:W-:Y:S01]  /*9a00*/  ULEA UR4, UR46, UR44, 0x3 ;  /* 0x0000002c2e047291 */ /* 0x000fe2000f8e18ff */
[----:B------:R-:W-:-:S04]  /*9a10*/  DEPBAR.LE SB0, 0x0 ;  /* 0x000080000000791a */ /* 0x000fc80000000000 */
[----:B------:R-:W-:-:S04]  /*9a20*/  UIADD3 UR4, UPT, UPT, UR4, 0xb0, URZ ;  /* 0x000000b004047890 */ /* 0x000fc8000fffe0ff */
[----:B--2---:R-:W-:-:S09]  /*9a30*/  UPRMT UR4, UR5, 0x654, UR4 ;  /* 0x0000065405047896 */ /* 0x004fd20008000004 */
[----:B------:R-:W-:Y:S01]  /*9a40*/  SYNCS.ARRIVE.TRANS64.RED.A1T0 RZ, [UR4], RZ ;  /* 0x000000ffffff79a7 */ /* 0x000fe20008100404 */
[----:B------:R-:W-:Y:S05]  /*9a50*/  EXIT ;  /* 0x000000000000794d */ /* 0x000fea0003800000 */
.L_x_25:
[----:B-1----:R1:W3:Y:S02]  /*9a60*/  SYNCS.PHASECHK.TRANS64.TRYWAIT P0, [R0+URZ+0x150], R3 ;  /* 0x00015003000075a7 */ /* 0x0022e400080011ff */
[----:B---3--:R-:W-:Y:S05]  /*9a70*/  @!P0 NANOSLEEP.SYNCS 0x989680 ;  /* 0x009896800000895d */ /* 0x008fea0003900000 */
[----:B------:R-:W3:Y:S02]  /*9a80*/  @!P0 SYNCS.PHASECHK.TRANS64 P0, [R0+URZ+0x150], R3 ;  /* 0x00015003000085a7 */ /* 0x000ee400080010ff */
[----:B---3--:R-:W-:Y:S05]  /*9a90*/  @!P0 BRA `(.L_x_25) ;  /* 0xfffffffc00f08947 */ /* 0x008fea000383ffff */
[----:B------:R-:W-:Y:S05]  /*9aa0*/  BRA `(.L_x_144) ;  /* 0xffffff8000207947 */ /* 0x000fea000383ffff */
.L_x_28:
[----:B-1----:R-:W-:-:S07]  /*9ab0*/  MOV R0, UR33 ;  /* 0x0000002100007c02 */ /* 0x002fce0008000f00 */
.L_x_145:
[----:B-1----:R1:W3:Y:S02]  /*9ac0*/  SYNCS.PHASECHK.TRANS64.TRYWAIT P0, [R0+URZ+0x48], R3 ;  /* 0x00004803000075a7 */ /* 0x0022e400080011ff */
[----:B---3--:R-:W-:Y:S05]  /*9ad0*/  @!P0 NANOSLEEP.SYNCS 0x989680 ;  /* 0x009896800000895d */ /* 0x008fea0003900000 */
[----:B------:R-:W3:Y:S02]  /*9ae0*/  @!P0 SYNCS.PHASECHK.TRANS64 P0, [R0+URZ+0x48], R3 ;  /* 0x00004803000085a7 */ /* 0x000ee400080010ff */
[----:B---3--:R-:W-:Y:S05]  /*9af0*/  @!P0 BRA `(.L_x_145) ;  /* 0xfffffffc00f08947 */ /* 0x008fea000383ffff */
[----:B------:R-:W-:Y:S05]  /*9b00*/  BRA `(.L_x_27) ;  /* 0xffffff8000647947 */ /* 0x000fea000383ffff */
.L_x_35:
[----:B-1----:R-:W-:-:S07]  /*9b10*/  MOV R0, UR17 ;  /* 0x0000001100007c02 */ /* 0x002fce0008000f00 */
.L_x_146:
[----:B-1----:R1:W3:Y:S02]  /*9b20*/  SYNCS.PHASECHK.TRANS64.TRYWAIT P0, [R0+URZ+0x48], R3 ;  /* 0x00004803000075a7 */ /* 0x0022e400080011ff */
[----:B---3--:R-:W-:Y:S05]  /*9b30*/  @!P0 NANOSLEEP.SYNCS 0x989680 ;  /* 0x009896800000895d */ /* 0x008fea0003900000 */
[----:B------:R-:W3:Y:S02]  /*9b40*/  @!P0 SYNCS.PHASECHK.TRANS64 P0, [R0+URZ+0x48], R3 ;  /* 0x00004803000085a7 */ /* 0x000ee400080010ff */
[----:B---3--:R-:W-:Y:S05]  /*9b50*/  @!P0 BRA `(.L_x_146) ;  /* 0xfffffffc00f08947 */ /* 0x008fea000383ffff */
[----:B------:R-:W-:Y:S05]  /*9b60*/  BRA `(.L_x_34) ;  /* 0xffffff84002c7947 */ /* 0x000fea000383ffff */
.L_x_40:
[----:B-1----:R1:W3:Y:S02]  /*9b70*/  SYNCS.PHASECHK.TRANS64.TRYWAIT P0, [R3+URZ+0xe0], R0 ;  /* 0x0000e000030075a7 */ /* 0x0022e400080011ff */
[----:B---3--:R-:W-:Y:S05]  /*9b80*/  @!P0 NANOSLEEP.SYNCS 0x989680 ;  /* 0x009896800000895d */ /* 0x008fea0003900000 */
[----:B------:R-:W3:Y:S02]  /*9b90*/  @!P0 SYNCS.PHASECHK.TRANS64 P0, [R3+URZ+0xe0], R0 ;  /* 0x0000e000030085a7 */ /* 0x000ee400080010ff */
[----:B---3--:R-:W-:Y:S05]  /*9ba0*/  @!P0 BRA `(.L_x_40) ;  /* 0xfffffffc00f08947 */ /* 0x008fea000383ffff */
[----:B------:R-:W-:Y:S05]  /*9bb0*/  BRA `(.L_x_147) ;  /* 0xffffff8400cc7947 */ /* 0x000fea000383ffff */
.L_x_44:
[----:B-1----:R-:W-:-:S07]  /*9bc0*/  MOV R0, UR4 ;  /* 0x0000000400007c02 */ /* 0x002fce0008000f00 */
.L_x_148:
[----:B-1----:R1:W3:Y:S02]  /*9bd0*/  SYNCS.PHASECHK.TRANS64.TRYWAIT P0, [R0+URZ], R3 ;  /* 0x00000003000075a7 */ /* 0x0022e400080011ff */
[----:B---3--:R-:W-:Y:S05]  /*9be0*/  @!P0 NANOSLEEP.SYNCS 0x989680 ;  /* 0x009896800000895d */ /* 0x008fea0003900000 */
[----:B------:R-:W3:Y:S02]  /*9bf0*/  @!P0 SYNCS.PHASECHK.TRANS64 P0, [R0+URZ], R3 ;  /* 0x00000003000085a7 */ /* 0x000ee400080010ff */
[----:B---3--:R-:W-:Y:S05]  /*9c00*/  @!P0 BRA `(.L_x_148) ;  /* 0xfffffffc00f08947 */ /* 0x008fea000383ffff */
[----:B------:R-:W-:Y:S05]  /*9c10*/  BRA `(.L_x_149) ;  /* 0xffffff8c00787947 */ /* 0x000fea000383ffff */
.L_x_45:
[----:B------:R-:W-:-:S07]  /*9c20*/  MOV R0, UR5 ;  /* 0x0000000500007c02 */ /* 0x000fce0008000f00 */
.L_x_150:
[----:B-1----:R1:W3:Y:S02]  /*9c30*/  SYNCS.PHASECHK.TRANS64.TRYWAIT P0, [R0+URZ], R3 ;  /* 0x00000003000075a7 */ /* 0x0022e400080011ff */
[----:B---3--:R-:W-:Y:S05]  /*9c40*/  @!P0 NANOSLEEP.SYNCS 0x989680 ;  /* 0x009896800000895d */ /* 0x008fea0003900000 */
[----:B------:R-:W3:Y:S02]  /*9c50*/  @!P0 SYNCS.PHASECHK.TRANS64 P0, [R0+URZ], R3 ;  /* 0x00000003000085a7 */ /* 0x000ee400080010ff */
[----:B---3--:R-:W-:Y:S05]  /*9c60*/  @!P0 BRA `(.L_x_150) ;  /* 0xfffffffc00f08947 */ /* 0x008fea000383ffff */
[----:B------:R-:W-:Y:S05]  /*9c70*/  BRA `(.L_x_151) ;  /* 0xffffff8c00847947 */ /* 0x000fea000383ffff */
.L_x_46:
[----:B------:R-:W-:-:S07]  /*9c80*/  MOV R0, UR5 ;  /* 0x0000000500007c02 */ /* 0x000fce0008000f00 */
.L_x_152:
[----:B-1----:R1:W3:Y:S02]  /*9c90*/  SYNCS.PHASECHK.TRANS64.TRYWAIT P0, [R0+URZ], R3 ;  /* 0x00000003000075a7 */ /* 0x0022e400080011ff */
[----:B---3--:R-:W-:Y:S05]  /*9ca0*/  @!P0 NANOSLEEP.SYNCS 0x989680 ;  /* 0x009896800000895d */ /* 0x008fea0003900000 */
[----:B------:R-:W3:Y:S02]  /*9cb0*/  @!P0 SYNCS.PHASECHK.TRANS64 P0, [R0+URZ], R3 ;  /* 0x00000003000085a7 */ /* 0x000ee400080010ff */
[----:B---3--:R-:W-:Y:S05]  /*9cc0*/  @!P0 BRA `(.L_x_152) ;  /* 0xfffffffc00f08947 */ /* 0x008fea000383ffff */
[----:B------:R-:W-:Y:S05]  /*9cd0*/  BRA `(.L_x_153) ;  /* 0xffffff8c00907947 */ /* 0x000fea000383ffff */
.L_x_47:
[----:B------:R-:W-:-:S07]  /*9ce0*/  MOV R0, UR5 ;  /* 0x0000000500007c02 */ /* 0x000fce0008000f00 */
.L_x_154:
[----:B-1----:R1:W3:Y:S02]  /*9cf0*/  SYNCS.PHASECHK.TRANS64.TRYWAIT P0, [R0+URZ], R3 ;  /* 0x00000003000075a7 */ /* 0x0022e400080011ff */
[----:B---3--:R-:W-:Y:S05]  /*9d00*/  @!P0 NANOSLEEP.SYNCS 0x989680 ;  /* 0x009896800000895d */ /* 0x008fea0003900000 */
[----:B------:R-:W3:Y:S02]  /*9d10*/  @!P0 SYNCS.PHASECHK.TRANS64 P0, [R0+URZ], R3 ;  /* 0x00000003000085a7 */ /* 0x000ee400080010ff */
[----:B---3--:R-:W-:Y:S05]  /*9d20*/  @!P0 BRA `(.L_x_154) ;  /* 0xfffffffc00f08947 */ /* 0x008fea000383ffff */
[----:B------:R-:W-:Y:S05]  /*9d30*/  BRA `(.L_x_155) ;  /* 0xffffff8c009c7947 */ /* 0x000fea000383ffff */
.L_x_48:
[----:B------:R-:W-:-:S07]  /*9d40*/  MOV R0, UR5 ;  /* 0x0000000500007c02 */ /* 0x000fce0008000f00 */
.L_x_156:
[----:B-1----:R1:W3:Y:S02]  /*9d50*/  SYNCS.PHASECHK.TRANS64.TRYWAIT P0, [R0+URZ], R3 ;  /* 0x00000003000075a7 */ /* 0x0022e400080011ff */
[----:B---3--:R-:W-:Y:S05]  /*9d60*/  @!P0 NANOSLEEP.SYNCS 0x989680 ;  /* 0x009896800000895d */ /* 0x008fea0003900000 */
[----:B------:R-:W3:Y:S02]  /*9d70*/  @!P0 SYNCS.PHASECHK.TRANS64 P0, [R0+URZ], R3 ;  /* 0x00000003000085a7 */ /* 0x000ee400080010ff */
[----:B---3--:R-:W-:Y:S05]  /*9d80*/  @!P0 BRA `(.L_x_156) ;  /* 0xfffffffc00f08947 */ /* 0x008fea000383ffff */
[----:B------:R-:W-:Y:S05]  /*9d90*/  BRA `(.L_x_157) ;  /* 0xffffff8c00a87947 */ /* 0x000fea000383ffff */
.L_x_49:
[----:B------:R-:W-:-:S07]  /*9da0*/  MOV R0, UR5 ;  /* 0x0000000500007c02 */ /* 0x000fce0008000f00 */
.L_x_158:
[----:B-1----:R1:W3:Y:S02]  /*9db0*/  SYNCS.PHASECHK.TRANS64.TRYWAIT P0, [R0+URZ], R3 ;  /* 0x00000003000075a7 */ /* 0x0022e400080011ff */
[----:B---3--:R-:W-:Y:S05]  /*9dc0*/  @!P0 NANOSLEEP.SYNCS 0x989680 ;  /* 0x009896800000895d */ /* 0x008fea0003900000 */
[----:B------:R-:W3:Y:S02]  /*9dd0*/  @!P0 SYNCS.PHASECHK.TRANS64 P0, [R0+URZ], R3 ;  /* 0x00000003000085a7 */ /* 0x000ee400080010ff */
[----:B---3--:R-:W-:Y:S05]  /*9de0*/  @!P0 BRA `(.L_x_158) ;  /* 0xfffffffc00f08947 */ /* 0x008fea000383ffff */
[----:B------:R-:W-:Y:S05]  /*9df0*/  BRA `(.L_x_159) ;  /* 0xffffff8c00b47947 */ /* 0x000fea000383ffff */
.L_x_50:
[----:B------:R-:W-:-:S07]  /*9e00*/  MOV R0, UR5 ;  /* 0x0000000500007c02 */ /* 0x000fce0008000f00 */
.L_x_160:
[----:B-1----:R1:W3:Y:S02]  /*9e10*/  SYNCS.PHASECHK.TRANS64.TRYWAIT P0, [R0+URZ], R3 ;  /* 0x00000003000075a7 */ /* 0x0022e400080011ff */
[----:B---3--:R-:W-:Y:S05]  /*9e20*/  @!P0 NANOSLEEP.SYNCS 0x989680 ;  /* 0x009896800000895d */ /* 0x008fea0003900000 */
[----:B------:R-:W3:Y:S02]  /*9e30*/  @!P0 SYNCS.PHASECHK.TRANS64 P0, [R0+URZ], R3 ;  /* 0x00000003000085a7 */ /* 0x000ee400080010ff */
[----:B---3--:R-:W-:Y:S05]  /*9e40*/  @!P0 BRA `(.L_x_160) ;  /* 0xfffffffc00f08947 */ /* 0x008fea000383ffff */
[----:B------:R-:W-:Y:S05]  /*9e50*/  BRA `(.L_x_161) ;  /* 0xffffff8c00c07947 */ /* 0x000fea000383ffff */
.L_x_51:
[----:B------:R-:W-:-:S07]  /*9e60*/  MOV R0, UR5 ;  /* 0x0000000500007c02 */ /* 0x000fce0008000f00 */
.L_x_162:
[----:B-1----:R1:W3:Y:S02]  /*9e70*/  SYNCS.PHASECHK.TRANS64.TRYWAIT P0, [R0+URZ], R3 ;  /* 0x00000003000075a7 */ /* 0x0022e400080011ff */
[----:B---3--:R-:W-:Y:S05]  /*9e80*/  @!P0 NANOSLEEP.SYNCS 0x989680 ;  /* 0x009896800000895d */ /* 0x008fea0003900000 */
[----:B------:R-:W3:Y:S02]  /*9e90*/  @!P0 SYNCS.PHASECHK.TRANS64 P0, [R0+URZ], R3 ;  /* 0x00000003000085a7 */ /* 0x000ee400080010ff */
[----:B---3--:R-:W-:Y:S05]  /*9ea0*/  @!P0 BRA `(.L_x_162) ;  /* 0xfffffffc00f08947 */ /* 0x008fea000383ffff */
[----:B------:R-:W-:Y:S05]  /*9eb0*/  BRA `(.L_x_163) ;  /* 0xffffff8c00cc7947 */ /* 0x000fea000383ffff */
.L_x_54:
[----:B--2---:R2:W3:Y:S02]  /*9ec0*/  SYNCS.PHASECHK.TRANS64.TRYWAIT P0, [R2+URZ+0x140], R5 ;  /* 0x00014005020075a7 */ /* 0x0044e400080011ff */
[----:B---3--:R-:W-:Y:S05]  /*9ed0*/  @!P0 NANOSLEEP.SYNCS 0x989680 ;  /* 0x009896800000895d */ /* 0x008fea0003900000 */
[----:B------:R-:W3:Y:S02]  /*9ee0*/  @!P0 SYNCS.PHASECHK.TRANS64 P0, [R2+URZ+0x140], R5 ;  /* 0x00014005020085a7 */ /* 0x000ee400080010ff */
[----:B---3--:R-:W-:Y:S05]  /*9ef0*/  @!P0 BRA `(.L_x_54) ;  /* 0xfffffffc00f08947 */ /* 0x008fea000383ffff */
[----:B------:R-:W-:Y:S05]  /*9f00*/  BRA `(.L_x_164) ;  /* 0xffffff9000307947 */ /* 0x000fea000383ffff */
.L_x_55:
[----:B------:R-:W-:-:S07]  /*9f10*/  MOV R2, UR4 ;  /* 0x0000000400027c02 */ /* 0x000fce0008000f00 */
.L_x_165:
[----:B--2---:R2:W3:Y:S02]  /*9f20*/  SYNCS.PHASECHK.TRANS64.TRYWAIT P0, [R2+URZ+0xf0], R5 ;  /* 0x0000f005020075a7 */ /* 0x0044e400080011ff */
[----:B---3--:R-:W-:Y:S05]  /*9f30*/  @!P0 NANOSLEEP.SYNCS 0x989680 ;  /* 0x009896800000895d */ /* 0x008fea0003900000 */
[----:B------:R-:W3:Y:S02]  /*9f40*/  @!P0 SYNCS.PHASECHK.TRANS64 P0, [R2+URZ+0xf0], R5 ;  /* 0x0000f005020085a7 */ /* 0x000ee400080010ff */
[----:B---3--:R-:W-:Y:S05]  /*9f50*/  @!P0 BRA `(.L_x_165) ;  /* 0xfffffffc00f08947 */ /* 0x008fea000383ffff */
[----:B------:R-:W-:Y:S05]  /*9f60*/  BRA `(.L_x_166) ;  /* 0xffffff9000407947 */ /* 0x000fea000383ffff */
.L_x_56:
[----:B--2---:R2:W3:Y:S02]  /*9f70*/  SYNCS.PHASECHK.TRANS64.TRYWAIT P1, [R2+URZ+0xe0], R5 ;  /* 0x0000e005020075a7 */ /* 0x0044e400080211ff */
[----:B---3--:R-:W-:Y:S05]  /*9f80*/  @!P1 NANOSLEEP.SYNCS 0x989680 ;  /* 0x009896800000995d */ /* 0x008fea0003900000 */
[----:B------:R-:W3:Y:S02]  /*9f90*/  @!P1 SYNCS.PHASECHK.TRANS64 P1, [R2+URZ+0xe0], R5 ;  /* 0x0000e005020095a7 */ /* 0x000ee400080210ff */
[----:B---3--:R-:W-:Y:S05]  /*9fa0*/  @!P1 BRA `(.L_x_56) ;  /* 0xfffffffc00f09947 */ /* 0x008fea000383ffff */
[----:B------:R-:W-:Y:S05]  /*9fb0*/  BRA `(.L_x_167) ;  /* 0xffffff9000707947 */ /* 0x000fea000383ffff */
.L_x_59:
[----:B------:R-:W-:-:S07]  /*9fc0*/  MOV R0, UR4 ;  /* 0x0000000400007c02 */ /* 0x000fce0008000f00 */
.L_x_168:
[----:B--2---:R2:W3:Y:S02]  /*9fd0*/  SYNCS.PHASECHK.TRANS64.TRYWAIT P0, [R0+URZ+0xf0], R3 ;  /* 0x0000f003000075a7 */ /* 0x0044e400080011ff */
[----:B---3--:R-:W-:Y:S05]  /*9fe0*/  @!P0 NANOSLEEP.SYNCS 0x989680 ;  /* 0x009896800000895d */ /* 0x008fea0003900000 */
[----:B------:R-:W3:Y:S02]  /*9ff0*/  @!P0 SYNCS.PHASECHK.TRANS64 P0, [R0+URZ+0xf0], R3 ;  /* 0x0000f003000085a7 */ /* 0x000ee400080010ff */
[----:B---3--:R-:W-:Y:S05]  /*a000*/  @!P0 BRA `(.L_x_168) ;  /* 0xfffffffc00f08947 */ /* 0x008fea000383ffff */
[----:B------:R-:W-:Y:S05]  /*a010*/  BRA `(.L_x_58) ;  /* 0xffffff9000c47947 */ /* 0x000fea000383ffff */
.L_x_66:
[----:B-1----:R1:W2:Y:S02]  /*a020*/  SYNCS.PHASECHK.TRANS64.TRYWAIT P1, [R0+URZ+0xe0], R5 ;  /* 0x0000e005000075a7 */ /* 0x0022a400080211ff */
[----:B--2---:R-:W-:Y:S05]  /*a030*/  @!P1 NANOSLEEP.SYNCS 0x989680 ;  /* 0x009896800000995d */ /* 0x004fea0003900000 */
[----:B------:R-:W2:Y:S02]  /*a040*/  @!P1 SYNCS.PHASECHK.TRANS64 P1, [R0+URZ+0xe0], R5 ;  /* 0x0000e005000095a7 */ /* 0x000ea400080210ff */
[----:B--2---:R-:W-:Y:S05]  /*a050*/  @!P1 BRA `(.L_x_66) ;  /* 0xfffffffc00f09947 */ /* 0x004fea000383ffff */
[----:B------:R-:W-:Y:S05]  /*a060*/  BRA `(.L_x_169) ;  /* 0xffffff98002c7947 */ /* 0x000fea000383ffff */
.L_x_67:
[----:B------:R-:W-:-:S07]  /*a070*/  MOV R3, UR23 ;  /* 0x0000001700037c02 */ /* 0x000fce0008000f00 */
.L_x_170:
[----:B-1----:R1:W2:Y:S02]  /*a080*/  SYNCS.PHASECHK.TRANS64.TRYWAIT P0, [R3+URZ+0x120], R0 ;  /* 0x00012000030075a7 */ /* 0x0022a400080011ff */
[----:B--2---:R-:W-:Y:S05]  /*a090*/  @!P0 NANOSLEEP.SYNCS 0x989680 ;  /* 0x009896800000895d */ /* 0x004fea0003900000 */
[----:B------:R-:W2:Y:S02]  /*a0a0*/  @!P0 SYNCS.PHASECHK.TRANS64 P0, [R3+URZ+0x120], R0 ;  /* 0x00012000030085a7 */ /* 0x000ea400080010ff */
[----:B--2---:R-:W-:Y:S05]  /*a0b0*/  @!P0 BRA `(.L_x_170) ;  /* 0xfffffffc00f08947 */ /* 0x004fea000383ffff */
[----:B------:R-:W-:Y:S05]  /*a0c0*/  BRA `(.L_x_171) ;  /* 0xffffff98007c7947 */ /* 0x000fea000383ffff */
.L_x_70:
[----:B------:R-:W-:Y:S07]  /*a0d0*/  MOV R0, UR5 ;  /* 0x0000000500007c02 */ /* 0x000fee0008000f00 */
.L_x_172:
[----:B-1----:R1:W2:Y:S02]  /*a0e0*/  SYNCS.PHASECHK.TRANS64.TRYWAIT P0, [R0+URZ], R3 ;  /* 0x00000003000075a7 */ /* 0x0022a400080011ff */
[----:B--2---:R-:W-:Y:S05]  /*a0f0*/  @!P0 NANOSLEEP.SYNCS 0x989680 ;  /* 0x009896800000895d */ /* 0x004fea0003900000 */
[----:B------:R-:W2:Y:S02]  /*a100*/  @!P0 SYNCS.PHASECHK.TRANS64 P0, [R0+URZ], R3 ;  /* 0x00000003000085a7 */ /* 0x000ea400080010ff */
[----:B--2---:R-:W-:Y:S05]  /*a110*/  @!P0 BRA `(.L_x_172) ;  /* 0xfffffffc00f08947 */ /* 0x004fea000383ffff */
[----:B------:R-:W-:Y:S05]  /*a120*/  BRA `(.L_x_69) ;  /* 0xffffff9800987947 */ /* 0x000fea000383ffff */
.L_x_73:
[----:B------:R-:W-:-:S07]  /*a130*/  MOV R0, UR4 ;  /* 0x0000000400007c02 */ /* 0x000fce0008000f00 */
.L_x_173:
[----:B--2---:R2:W4:Y:S02]  /*a140*/  SYNCS.PHASECHK.TRANS64.TRYWAIT P0, [R0+URZ], R3 ;  /* 0x00000003000075a7 */ /* 0x00452400080011ff */
[----:B----4-:R-:W-:Y:S05]  /*a150*/  @!P0 NANOSLEEP.SYNCS 0x989680 ;  /* 0x009896800000895d */ /* 0x010fea0003900000 */
[----:B------:R-:W4:Y:S02]  /*a160*/  @!P0 SYNCS.PHASECHK.TRANS64 P0, [R0+URZ], R3 ;  /* 0x00000003000085a7 */ /* 0x000f2400080010ff */
[----:B----4-:R-:W-:Y:S05]  /*a170*/  @!P0 BRA `(.L_x_173) ;  /* 0xfffffffc00f08947 */ /* 0x010fea000383ffff */
[----:B------:R-:W-:Y:S05]  /*a180*/  BRA `(.L_x_174) ;  /* 0xffffff9c004c7947 */ /* 0x000fea000383ffff */
.L_x_74:
[----:B------:R-:W-:-:S07]  /*a190*/  MOV R0, UR5 ;  /* 0x0000000500007c02 */ /* 0x000fce0008000f00 */
.L_x_175:
[----:B-1----:R1:W2:Y:S02]  /*a1a0*/  SYNCS.PHASECHK.TRANS64.TRYWAIT P0, [R0+URZ], R3 ;  /* 0x00000003000075a7 */ /* 0x0022a400080011ff */
[----:B--2---:R-:W-:Y:S05]  /*a1b0*/  @!P0 NANOSLEEP.SYNCS 0x989680 ;  /* 0x009896800000895d */ /* 0x004fea0003900000 */
[----:B------:R-:W2:Y:S02]  /*a1c0*/  @!P0 SYNCS.PHASECHK.TRANS64 P0, [R0+URZ], R3 ;  /* 0x00000003000085a7 */ /* 0x000ea400080010ff */
[----:B--2---:R-:W-:Y:S05]  /*a1d0*/  @!P0 BRA `(.L_x_175) ;  /* 0xfffffffc00f08947 */ /* 0x004fea000383ffff */
[----:B------:R-:W-:Y:S05]  /*a1e0*/  BRA `(.L_x_176) ;  /* 0xffffff9c00587947 */ /* 0x000fea000383ffff */
.L_x_75:
[----:B------:R-:W-:-:S07]  /*a1f0*/  MOV R0, UR5 ;  /* 0x0000000500007c02 */ /* 0x000fce0008000f00 */
.L_x_177:
[----:B-1----:R1:W2:Y:S02]  /*a200*/  SYNCS.PHASECHK.TRANS64.TRYWAIT P0, [R0+URZ], R3 ;  /* 0x00000003000075a7 */ /* 0x0022a400080011ff */
[----:B--2---:R-:W-:Y:S05]  /*a210*/  @!P0 NANOSLEEP.SYNCS 0x989680 ;  /* 0x009896800000895d */ /* 0x004fea0003900000 */
[----:B------:R-:W2:Y:S02]  /*a220*/  @!P0 SYNCS.PHASECHK.TRANS64 P0, [R0+URZ], R3 ;  /* 0x00000003000085a7 */ /* 0x000ea400080010ff */
[----:B--2---:R-:W-:Y:S05]  /*a230*/  @!P0 BRA `(.L_x_177) ;  /* 0xfffffffc00f08947 */ /* 0x004fea000383ffff */
[----:B------:R-:W-:Y:S05]  /*a240*/  BRA `(.L_x_178) ;  /* 0xffffff9c00647947 */ /* 0x000fea000383ffff */
.L_x_76:
[----:B------:R-:W-:-:S07]  /*a250*/  MOV R0, UR4 ;  /* 0x0000000400007c02 */ /* 0x000fce0008000f00 */
.L_x_179:
[----:B-1----:R1:W2:Y:S02]  /*a260*/  SYNCS.PHASECHK.TRANS64.TRYWAIT P0, [R0+URZ], R3 ;  /* 0x00000003000075a7 */ /* 0x0022a400080011ff */
[----:B--2---:R-:W-:Y:S05]  /*a270*/  @!P0 NANOSLEEP.SYNCS 0x989680 ;  /* 0x009896800000895d */ /* 0x004fea0003900000 */
[----:B------:R-:W2:Y:S02]  /*a280*/  @!P0 SYNCS.PHASECHK.TRANS64 P0, [R0+URZ], R3 ;  /* 0x00000003000085a7 */ /* 0x000ea400080010ff */
[----:B--2---:R-:W-:Y:S05]  /*a290*/  @!P0 BRA `(.L_x_179) ;  /* 0xfffffffc00f08947 */ /* 0x004fea000383ffff */
[----:B------:R-:W-:Y:S05]  /*a2a0*/  BRA `(.L_x_180) ;  /* 0xffffff9c00707947 */ /* 0x000fea000383ffff */
.L_x_81:
[----:B--2---:R2:W3:Y:S02]  /*a2b0*/  SYNCS.PHASECHK.TRANS64.TRYWAIT P0, [R12+URZ+0xe0], R9 ;  /* 0x0000e0090c0075a7 */ /* 0x0044e400080011ff */
[----:B---3--:R-:W-:Y:S05]  /*a2c0*/  @!P0 NANOSLEEP.SYNCS 0x989680 ;  /* 0x009896800000895d */ /* 0x008fea0003900000 */
[----:B------:R-:W3:Y:S02]  /*a2d0*/  @!P0 SYNCS.PHASECHK.TRANS64 P0, [R12+URZ+0xe0], R9 ;  /* 0x0000e0090c0085a7 */ /* 0x000ee400080010ff */
[----:B---3--:R-:W-:Y:S05]  /*a2e0*/  @!P0 BRA `(.L_x_81) ;  /* 0xfffffffc00f08947 */ /* 0x008fea000383ffff */
[----:B------:R-:W-:Y:S05]  /*a2f0*/  BRA `(.L_x_181) ;  /* 0xffffffa000a07947 */ /* 0x000fea000383ffff */
.L_x_84:
[----:B------:R-:W-:Y:S07]  /*a300*/  MOV R0, UR21 ;  /* 0x0000001500007c02 */ /* 0x000fee0008000f00 */
.L_x_182:
[----:B--2---:R2:W3:Y:S02]  /*a310*/  SYNCS.PHASECHK.TRANS64.TRYWAIT P2, [R0+URZ+0xd8], R11 ;  /* 0x0000d80b000075a7 */ /* 0x0044e400080411ff */
[----:B---3--:R-:W-:Y:S05]  /*a320*/  @!P2 NANOSLEEP.SYNCS 0x989680 ;  /* 0x009896800000a95d */ /* 0x008fea0003900000 */
[----:B------:R-:W3:Y:S02]  /*a330*/  @!P2 SYNCS.PHASECHK.TRANS64 P2, [R0+URZ+0xd8], R11 ;  /* 0x0000d80b0000a5a7 */ /* 0x000ee400080410ff */
[----:B---3--:R-:W-:Y:S05]  /*a340*/  @!P2 BRA `(.L_x_182) ;  /* 0xfffffffc00f0a947 */ /* 0x008fea000383ffff */
[----:B------:R-:W-:Y:S05]  /*a350*/  BRA `(.L_x_83) ;  /* 0xffffffa800087947 */ /* 0x000fea000383ffff */
.L_x_87:
[----:B--2---:R-:W-:Y:S07]  /*a360*/  MOV R0, UR21 ;  /* 0x0000001500007c02 */ /* 0x004fee0008000f00 */
.L_x_183:
[----:B--2---:R2:W3:Y:S02]  /*a370*/  SYNCS.PHASECHK.TRANS64.TRYWAIT P0, [R0+URZ+0xb0], R9 ;  /* 0x0000b009000075a7 */ /* 0x0044e400080011ff */
[----:B---3--:R-:W-:Y:S05]  /*a380*/  @!P0 NANOSLEEP.SYNCS 0x989680 ;  /* 0x009896800000895d */ /* 0x008fea0003900000 */
[----:B------:R-:W3:Y:S02]  /*a390*/  @!P0 SYNCS.PHASECHK.TRANS64 P0, [R0+URZ+0xb0], R9 ;  /* 0x0000b009000085a7 */ /* 0x000ee400080010ff */
[----:B---3--:R-:W-:Y:S05]  /*a3a0*/  @!P0 BRA `(.L_x_183) ;  /* 0xfffffffc00f08947 */ /* 0x008fea000383ffff */
[----:B------:R-:W-:Y:S05]  /*a3b0*/  BRA `(.L_x_184) ;  /* 0xffffffa800647947 */ /* 0x000fea000383ffff */
.L_x_88:
[----:B------:R-:W-:Y:S07]  /*a3c0*/  MOV R0, UR21 ;  /* 0x0000001500007c02 */ /* 0x000fee0008000f00 */
.L_x_185:
[----:B--2---:R2:W3:Y:S02]  /*a3d0*/  SYNCS.PHASECHK.TRANS64.TRYWAIT P0, [R0+URZ+0xb8], R9 ;  /* 0x0000b809000075a7 */ /* 0x0044e400080011ff */
[----:B---3--:R-:W-:Y:S05]  /*a3e0*/  @!P0 NANOSLEEP.SYNCS 0x989680 ;  /* 0x009896800000895d */ /* 0x008fea0003900000 */
[----:B------:R-:W3:Y:S02]  /*a3f0*/  @!P0 SYNCS.PHASECHK.TRANS64 P0, [R0+URZ+0xb8], R9 ;  /* 0x0000b809000085a7 */ /* 0x000ee400080010ff */
[----:B---3--:R-:W-:Y:S05]  /*a400*/  @!P0 BRA `(.L_x_185) ;  /* 0xfffffffc00f08947 */ /* 0x008fea000383ffff */
[----:B------:R-:W-:Y:S05]  /*a410*/  BRA `(.L_x_186) ;  /* 0xffffffa8009c7947 */ /* 0x000fea000383ffff */
.L_x_89:
[----:B------:R-:W-:Y:S07]  /*a420*/  MOV R0, UR21 ;  /* 0x0000001500007c02 */ /* 0x000fee0008000f00 */
.L_x_187:
[----:B--2---:R2:W3:Y:S02]  /*a430*/  SYNCS.PHASECHK.TRANS64.TRYWAIT P0, [R0+URZ+0xc0], R9 ;  /* 0x0000c009000075a7 */ /* 0x0044e400080011ff */
[----:B---3--:R-:W-:Y:S05]  /*a440*/  @!P0 NANOSLEEP.SYNCS 0x989680 ;  /* 0x009896800000895d */ /* 0x008fea0003900000 */
[----:B------:R-:W3:Y:S02]  /*a450*/  @!P0 SYNCS.PHASECHK.TRANS64 P0, [R0+URZ+0xc0], R9 ;  /* 0x0000c009000085a7 */ /* 0x000ee400080010ff */
[----:B---3--:R-:W-:Y:S05]  /*a460*/  @!P0 BRA `(.L_x_187) ;  /* 0xfffffffc00f08947 */ /* 0x008fea000383ffff */
[----:B------:R-:W-:Y:S05]  /*a470*/  BRA `(.L_x_188) ;  /* 0xffffffa800e07947 */ /* 0x000fea000383ffff */
.L_x_90:
[----:B------:R-:W-:Y:S07]  /*a480*/  MOV R0, UR21 ;  /* 0x0000001500007c02 */ /* 0x000fee0008000f00 */
.L_x_189:
[----:B--2---:R2:W3:Y:S02]  /*a490*/  SYNCS.PHASECHK.TRANS64.TRYWAIT P0, [R0+URZ+0xc8], R9 ;  /* 0x0000c809000075a7 */ /* 0x0044e400080011ff */
[----:B---3--:R-:W-:Y:S05]  /*a4a0*/  @!P0 NANOSLEEP.SYNCS 0x989680 ;  /* 0x009896800000895d */ /* 0x008fea0003900000 */
[----:B------:R-:W3:Y:S02]  /*a4b0*/  @!P0 SYNCS.PHASECHK.TRANS64 P0, [R0+URZ+0xc8], R9 ;  /* 0x0000c809000085a7 */ /* 0x000ee400080010ff */
[----:B---3--:R-:W-:Y:S05]  /*a4c0*/  @!P0 BRA `(.L_x_189) ;  /* 0xfffffffc00f08947 */ /* 0x008fea000383ffff */
[----:B------:R-:W-:Y:S05]  /*a4d0*/  BRA `(.L_x_190) ;  /* 0xffffffac00207947 */ /* 0x000fea000383ffff */
.L_x_92:
[----:B------:R-:W-:-:S07]  /*a4e0*/  MOV R0, UR21 ;  /* 0x0000001500007c02 */ /* 0x000fce0008000f00 */
.L_x_191:
[----:B---3--:R3:W4:Y:S02]  /*a4f0*/  SYNCS.PHASECHK.TRANS64.TRYWAIT P0, [R0+URZ+0xb0], R3 ;  /* 0x0000b003000075a7 */ /* 0x00872400080011ff */
[----:B----4-:R-:W-:Y:S05]  /*a500*/  @!P0 NANOSLEEP.SYNCS 0x989680 ;  /* 0x009896800000895d */ /* 0x010fea0003900000 */
[----:B------:R-:W4:Y:S02]  /*a510*/  @!P0 SYNCS.PHASECHK.TRANS64 P0, [R0+URZ+0xb0], R3 ;  /* 0x0000b003000085a7 */ /* 0x000f2400080010ff */
[----:B----4-:R-:W-:Y:S05]  /*a520*/  @!P0 BRA `(.L_x_191) ;  /* 0xfffffffc00f08947 */ /* 0x010fea000383ffff */
[----:B------:R-:W-:Y:S05]  /*a530*/  BRA `(.L_x_192) ;  /* 0xffffffac00987947 */ /* 0x000fea000383ffff */
.L_x_93:
[----:B---3--:R-:W-:-:S07]  /*a540*/  MOV R0, UR21 ;  /* 0x0000001500007c02 */ /* 0x008fce0008000f00 */
.L_x_193:
[----:B---3--:R3:W4:Y:S02]  /*a550*/  SYNCS.PHASECHK.TRANS64.TRYWAIT P0, [R0+URZ+0xb8], R3 ;  /* 0x0000b803000075a7 */ /* 0x00872400080011ff */
[----:B----4-:R-:W-:Y:S05]  /*a560*/  @!P0 NANOSLEEP.SYNCS 0x989680 ;  /* 0x009896800000895d */ /* 0x010fea0003900000 */
[----:B------:R-:W4:Y:S02]  /*a570*/  @!P0 SYNCS.PHASECHK.TRANS64 P0, [R0+URZ+0xb8], R3 ;  /* 0x0000b803000085a7 */ /* 0x000f2400080010ff */
[----:B----4-:R-:W-:Y:S05]  /*a580*/  @!P0 BRA `(.L_x_193) ;  /* 0xfffffffc00f08947 */ /* 0x010fea000383ffff */
[----:B------:R-:W-:Y:S05]  /*a590*/  BRA `(.L_x_194) ;  /* 0xffffffac00887947 */ /* 0x000fea000383ffff */
.L_x_94:
[----:B---3--:R-:W-:-:S07]  /*a5a0*/  MOV R0, UR21 ;  /* 0x0000001500007c02 */ /* 0x008fce0008000f00 */
.L_x_195:
[----:B---3--:R3:W4:Y:S02]  /*a5b0*/  SYNCS.PHASECHK.TRANS64.TRYWAIT P0, [R0+URZ+0xc0], R3 ;  /* 0x0000c003000075a7 */ /* 0x00872400080011ff */
[----:B----4-:R-:W-:Y:S05]  /*a5c0*/  @!P0 NANOSLEEP.SYNCS 0x989680 ;  /* 0x009896800000895d */ /* 0x010fea0003900000 */
[----:B------:R-:W4:Y:S02]  /*a5d0*/  @!P0 SYNCS.PHASECHK.TRANS64 P0, [R0+URZ+0xc0], R3 ;  /* 0x0000c003000085a7 */ /* 0x000f2400080010ff */
[----:B----4-:R-:W-:Y:S05]  /*a5e0*/  @!P0 BRA `(.L_x_195) ;  /* 0xfffffffc00f08947 */ /* 0x010fea000383ffff */
[----:B------:R-:W-:Y:S05]  /*a5f0*/  BRA `(.L_x_196) ;  /* 0xffffffac00787947 */ /* 0x000fea000383ffff */
.L_x_96:
[----:B-1----:R1:W2:Y:S02]  /*a600*/  SYNCS.PHASECHK.TRANS64.TRYWAIT P0, [R3+URZ+0xe0], R0 ;  /* 0x0000e000030075a7 */ /* 0x0022a400080011ff */
[----:B--2---:R-:W-:Y:S05]  /*a610*/  @!P0 NANOSLEEP.SYNCS 0x989680 ;  /* 0x009896800000895d */ /* 0x004fea0003900000 */
[----:B------:R-:W2:Y:S02]  /*a620*/  @!P0 SYNCS.PHASECHK.TRANS64 P0, [R3+URZ+0xe0], R0 ;  /* 0x0000e000030085a7 */ /* 0x000ea400080010ff */
[----:B--2---:R-:W-:Y:S05]  /*a630*/  @!P0 BRA `(.L_x_96) ;  /* 0xfffffffc00f08947 */ /* 0x004fea000383ffff */
[----:B------:R-:W-:Y:S05]  /*a640*/  BRA `(.L_x_197) ;  /* 0xffffffb000447947 */ /* 0x000fea000383ffff */
.L_x_107:
[----:B-1----:R-:W-:Y:S04]  /*a650*/  MOV R0, UR44 ;  /* 0x0000002c00007c02 */ /* 0x002fe80008000f00 */
[----:B------:R1:W2:Y:S03]  /*a660*/  SYNCS.PHASECHK.TRANS64.TRYWAIT P1, [R0+URZ+0x90], R5 ;  /* 0x00009005000075a7 */ /* 0x0002a600080211ff */
[----:B--2---:R-:W-:Y:S05]  /*a670*/  @!P1 NANOSLEEP.SYNCS 0x989680 ;  /* 0x009896800000995d */ /* 0x004fea0003900000 */
[----:B------:R-:W2:Y:S02]  /*a680*/  @!P1 SYNCS.PHASECHK.TRANS64 P1, [R0+URZ+0x90], R5 ;  /* 0x00009005000095a7 */ /* 0x000ea400080210ff */
[----:B--2---:R-:W-:Y:S05]  /*a690*/  @!P1 BRA `(.L_x_107) ;  /* 0xfffffffc00ec9947 */ /* 0x004fea000383ffff */
[----:B------:R-:W-:Y:S05]  /*a6a0*/  BRA `(.L_x_106) ;  /* 0xffffffbc00d87947 */ /* 0x000fea000383ffff */
.L_x_109:
[----:B-1----:R1:W4:Y:S02]  /*a6b0*/  SYNCS.PHASECHK.TRANS64.TRYWAIT P0, [R98+URZ+0x100], R3 ;  /* 0x00010003620075a7 */ /* 0x00232400080011ff */
[----:B----4-:R-:W-:Y:S05]  /*a6c0*/  @!P0 NANOSLEEP.SYNCS 0x989680 ;  /* 0x009896800000895d */ /* 0x010fea0003900000 */
[----:B------:R-:W4:Y:S02]  /*a6d0*/  @!P0 SYNCS.PHASECHK.TRANS64 P0, [R98+URZ+0x100], R3 ;  /* 0x00010003620085a7 */ /* 0x000f2400080010ff */
[----:B----4-:R-:W-:Y:S05]  /*a6e0*/  @!P0 BRA `(.L_x_109) ;  /* 0xfffffffc00f08947 */ /* 0x010fea000383ffff */
[----:B------:R-:W-:Y:S05]  /*a6f0*/  BRA `(.L_x_108) ;  /* 0xffffffc000047947 */ /* 0x000fea000383ffff */
.L_x_118:
[----:B--2---:R2:W3:Y:S02]  /*a700*/  SYNCS.PHASECHK.TRANS64.TRYWAIT P0, [R3+URZ+0x90], R0 ;  /* 0x00009000030075a7 */ /* 0x0044e400080011ff */
[----:B---3--:R-:W-:Y:S05]  /*a710*/  @!P0 NANOSLEEP.SYNCS 0x989680 ;  /* 0x009896800000895d */ /* 0x008fea0003900000 */
[----:B------:R-:W3:Y:S02]  /*a720*/  @!P0 SYNCS.PHASECHK.TRANS64 P0, [R3+URZ+0x90], R0 ;  /* 0x00009000030085a7 */ /* 0x000ee400080010ff */
[----:B---3--:R-:W-:Y:S05]  /*a730*/  @!P0 BRA `(.L_x_118) ;  /* 0xfffffffc00f08947 */ /* 0x008fea000383ffff */
[----:B------:R-:W-:Y:S05]  /*a740*/  BRA `(.L_x_117) ;  /* 0xffffffc800e87947 */ /* 0x000fea000383ffff */
.L_x_126:
[----:B-1----:R1:W3:Y:S02]  /*a750*/  SYNCS.PHASECHK.TRANS64.TRYWAIT P0, [R63+URZ+0x90], R4 ;  /* 0x000090043f0075a7 */ /* 0x0022e400080011ff */
[----:B---3--:R-:W-:Y:S05]  /*a760*/  @!P0 NANOSLEEP.SYNCS 0x989680 ;  /* 0x009896800000895d */ /* 0x008fea0003900000 */
[----:B------:R-:W3:Y:S02]  /*a770*/  @!P0 SYNCS.PHASECHK.TRANS64 P0, [R63+URZ+0x90], R4 ;  /* 0x000090043f0085a7 */ /* 0x000ee400080010ff */
[----:B---3--:R-:W-:Y:S05]  /*a780*/  @!P0 BRA `(.L_x_126) ;  /* 0xfffffffc00f08947 */ /* 0x008fea000383ffff */
[----:B------:R-:W-:Y:S05]  /*a790*/  BRA `(.L_x_125) ;  /* 0xffffffd400f07947 */ /* 0x000fea000383ffff */
.L_x_134:
[----:B-1----:R1:W3:Y:S02]  /*a7a0*/  SYNCS.PHASECHK.TRANS64.TRYWAIT P0, [R108+URZ+0x90], R3 ;  /* 0x000090036c0075a7 */ /* 0x0022e400080011ff */
[----:B---3--:R-:W-:Y:S05]  /*a7b0*/  @!P0 NANOSLEEP.SYNCS 0x989680 ;  /* 0x009896800000895d */ /* 0x008fea0003900000 */
[----:B------:R-:W3:Y:S02]  /*a7c0*/  @!P0 SYNCS.PHASECHK.TRANS64 P0, [R108+URZ+0x90], R3 ;  /* 0x000090036c0085a7 */ /* 0x000ee400080010ff */
[----:B---3--:R-:W-:Y:S05]  /*a7d0*/  @!P0 BRA `(.L_x_134) ;  /* 0xfffffffc00f08947 */ /* 0x008fea000383ffff */
[----:B------:R-:W-:Y:S05]  /*a7e0*/  BRA `(.L_x_133) ;  /* 0xffffffe000f47947 */ /* 0x000fea000383ffff */
        .weak           $__internal_0_$__cuda_sm10x_tcgen05_guardrail_trap_col_being_dealloced_not_returned_by_alloc
        .type           $__internal_0_$__cuda_sm10x_tcgen05_guardrail_trap_col_being_dealloced_not_returned_by_alloc,@function
        .size           $__internal_0_$__cuda_sm10x_tcgen05_guardrail_trap_col_being_dealloced_not_returned_by_alloc,($__internal_1_$__cuda_sm10x_tcgen05_guardrail_trap_phase_invalid_during_alloc - $__internal_0_$__cuda_sm10x_tcgen05_guardrail_trap_col_being_dealloced_not_returned_by_alloc)
$__internal_0_$__cuda_sm10x_tcgen05_guardrail_trap_col_being_dealloced_not_returned_by_alloc:
[----:B------:R-:W-:Y:S05]  /*a7f0*/  BPT.TRAP 0x1 ;  /* 0x000000040000795c */ /* 0x000fea0000300000 */
[----:B------:R-:W-:-:S04]  /*a800*/  HFMA2 R3, -RZ, RZ, 0, 0 ;  /* 0x00000000ff037431 */ /* 0x000fc800000001ff */
[----:B------:R-:W-:Y:S05]  /*a810*/  RET.REL.NODEC R2 `(_ZN7cutlass13device_kernelINS_4gemm6kernel13GemmUniversalIN4cute5tupleIJiiiiEEENS1_10collective13CollectiveMmaINS1_35MainloopSm100TmaUmmaWarpSpecializedILi9ELi2ELi4ENS5_IJNS4_1CILi2EEESB_NSA_ILi1EEEEEEEENS5_IJNSA_ILi64EEENSA_ILi256EEENSA_ILi32EEEEEENS_10bfloat16_tENS5_IJlSC_lEEESJ_SK_NS4_8TiledMMAINS4_8MMA_AtomIJNS4_20SM100_MMA_F16BF16_SSISJ_SJ_fLi64ELi256ELNS4_4UMMA5MajorE0ELSP_0ELNSO_7ScaleInE0ELSQ_0EEEEEENS4_6LayoutINS5_IJSC_SC_SC_EEENS5_IJNSA_ILi0EEESV_SV_EEEEENS5_IJNS4_10UnderscoreESY_SY_EEEEENS4_23SM90_TMA_LOAD_MULTICASTENS4_14ComposedLayoutINS4_7SwizzleILi2ELi4ELi3EEENS4_18smem_ptr_flag_bitsILi16EEENST_INS5_IJNSA_ILi8EEESH_EEENS5_IJSH_SC_EEEEEEEvNS4_8identityES11_S1B_vS1C_EENS_8epilogue10collective18CollectiveEpilogueINS1E_23Sm100TmaWarpSpecializedILi4ELi2ELi32ELb1ELb0EEEJSI_NS5_IJNST_ISF_SC_EES1J_EEESJ_SK_SJ_SK_NS1E_6fusion15FusionCallbacksIS1I_NS1L_17LinearCombinationISJ_fSJ_fLNS_15FloatRoundStyleE2EEESI_S1K_JEEENS4_5SM1004TMEM4LOAD26SM100_TMEM_LOAD_16dp256b8xENS4_13SM90_TMA_LOADENS12_INS13_ILi3ELi4ELi3EEES16_NST_INS5_IJS17_SF_EEENS5_IJSF_SC_EEEEEEENS4_17SM75_U32x4_LDSM_NENS4_14SM90_TMA_STOREES20_NS4_17SM90_U32x4_STSM_NENS4_39AutoVectorizingCopyWithAssumedAlignmentILi128EEEEEEvvEEEEvNT_6ParamsE) ;  /* 0xffffff5402f87950 */ /* 0x000fea0003c3ffff */
        .weak           $__internal_1_$__cuda_sm10x_tcgen05_guardrail_trap_phase_invalid_during_alloc
        .type           $__internal_1_$__cuda_sm10x_tcgen05_guardrail_trap_phase_invalid_during_alloc,@function
        .size           $__internal_1_$__cuda_sm10x_tcgen05_guardrail_trap_phase_invalid_during_alloc,($__internal_2_$__cuda_sm10x_tcgen05_guardrail_trap_unallocated_columns_being_dealloced - $__internal_1_$__cuda_sm10x_tcgen05_guardrail_trap_phase_invalid_during_alloc)
$__internal_1_$__cuda_sm10x_tcgen05_guardrail_trap_phase_invalid_during_alloc:
[----:B------:R-:W-:Y:S05]  /*a820*/  BPT.TRAP 0x1 ;  /* 0x000000040000795c */ /* 0x000fea0000300000 */
[----:B------:R-:W-:-:S04]  /*a830*/  MOV R5, 0x0 ;  /* 0x0000000000057802 */ /* 0x000fc80000000f00 */
[----:B------:R-:W-:Y:S05]  /*a840*/  RET.REL.NODEC R4 `(_ZN7cutlass13device_kernelINS_4gemm6kernel13GemmUniversalIN4cute5tupleIJiiiiEEENS1_10collective13CollectiveMmaINS1_35MainloopSm100TmaUmmaWarpSpecializedILi9ELi2ELi4ENS5_IJNS4_1CILi2EEESB_NSA_ILi1EEEEEEEENS5_IJNSA_ILi64EEENSA_ILi256EEENSA_ILi32EEEEEENS_10bfloat16_tENS5_IJlSC_lEEESJ_SK_NS4_8TiledMMAINS4_8MMA_AtomIJNS4_20SM100_MMA_F16BF16_SSISJ_SJ_fLi64ELi256ELNS4_4UMMA5MajorE0ELSP_0ELNSO_7ScaleInE0ELSQ_0EEEEEENS4_6LayoutINS5_IJSC_SC_SC_EEENS5_IJNSA_ILi0EEESV_SV_EEEEENS5_IJNS4_10UnderscoreESY_SY_EEEEENS4_23SM90_TMA_LOAD_MULTICASTENS4_14ComposedLayoutINS4_7SwizzleILi2ELi4ELi3EEENS4_18smem_ptr_flag_bitsILi16EEENST_INS5_IJNSA_ILi8EEESH_EEENS5_IJSH_SC_EEEEEEEvNS4_8identityES11_S1B_vS1C_EENS_8epilogue10collective18CollectiveEpilogueINS1E_23Sm100TmaWarpSpecializedILi4ELi2ELi32ELb1ELb0EEEJSI_NS5_IJNST_ISF_SC_EES1J_EEESJ_SK_SJ_SK_NS1E_6fusion15FusionCallbacksIS1I_NS1L_17LinearCombinationISJ_fSJ_fLNS_15FloatRoundStyleE2EEESI_S1K_JEEENS4_5SM1004TMEM4LOAD26SM100_TMEM_LOAD_16dp256b8xENS4_13SM90_TMA_LOADENS12_INS13_ILi3ELi4ELi3EEES16_NST_INS5_IJS17_SF_EEENS5_IJSF_SC_EEEEEEENS4_17SM75_U32x4_LDSM_NENS4_14SM90_TMA_STOREES20_NS4_17SM90_U32x4_STSM_NENS4_39AutoVectorizingCopyWithAssumedAlignmentILi128EEEEEEvvEEEEvNT_6ParamsE) ;  /* 0xffffff5404ec7950 */ /* 0x000fea0003c3ffff */
        .weak           $__internal_2_$__cuda_sm10x_tcgen05_guardrail_trap_unallocated_columns_being_dealloced
        .type           $__internal_2_$__cuda_sm10x_tcgen05_guardrail_trap_unallocated_columns_being_dealloced,@function
        .size           $__internal_2_$__cuda_sm10x_tcgen05_guardrail_trap_unallocated_columns_being_dealloced,(.L_x_199 - $__internal_2_$__cuda_sm10x_tcgen05_guardrail_trap_unallocated_columns_being_dealloced)
$__internal_2_$__cuda_sm10x_tcgen05_guardrail_trap_unallocated_columns_being_dealloced:
[----:B------:R-:W-:Y:S05]  /*a850*/  BPT.TRAP 0x1 ;  /* 0x000000040000795c */ /* 0x000fea0000300000 */
[----:B------:R-:W-:-:S04]  /*a860*/  HFMA2 R3, -RZ, RZ, 0, 0 ;  /* 0x00000000ff037431 */ /* 0x000fc800000001ff */
[----:B------:R-:W-:Y:S05]  /*a870*/  RET.REL.NODEC R2 `(_ZN7cutlass13device_kernelINS_4gemm6kernel13GemmUniversalIN4cute5tupleIJiiiiEEENS1_10collective13CollectiveMmaINS1_35MainloopSm100TmaUmmaWarpSpecializedILi9ELi2ELi4ENS5_IJNS4_1CILi2EEESB_NSA_ILi1EEEEEEEENS5_IJNSA_ILi64EEENSA_ILi256EEENSA_ILi32EEEEEENS_10bfloat16_tENS5_IJlSC_lEEESJ_SK_NS4_8TiledMMAINS4_8MMA_AtomIJNS4_20SM100_MMA_F16BF16_SSISJ_SJ_fLi64ELi256ELNS4_4UMMA5MajorE0ELSP_0ELNSO_7ScaleInE0ELSQ_0EEEEEENS4_6LayoutINS5_IJSC_SC_SC_EEENS5_IJNSA_ILi0EEESV_SV_EEEEENS5_IJNS4_10UnderscoreESY_SY_EEEEENS4_23SM90_TMA_LOAD_MULTICASTENS4_14ComposedLayoutINS4_7SwizzleILi2ELi4ELi3EEENS4_18smem_ptr_flag_bitsILi16EEENST_INS5_IJNSA_ILi8EEESH_EEENS5_IJSH_SC_EEEEEEEvNS4_8identityES11_S1B_vS1C_EENS_8epilogue10collective18CollectiveEpilogueINS1E_23Sm100TmaWarpSpecializedILi4ELi2ELi32ELb1ELb0EEEJSI_NS5_IJNST_ISF_SC_EES1J_EEESJ_SK_SJ_SK_NS1E_6fusion15FusionCallbacksIS1I_NS1L_17LinearCombinationISJ_fSJ_fLNS_15FloatRoundStyleE2EEESI_S1K_JEEENS4_5SM1004TMEM4LOAD26SM100_TMEM_LOAD_16dp256b8xENS4_13SM90_TMA_LOADENS12_INS13_ILi3ELi4ELi3EEES16_NST_INS5_IJS17_SF_EEENS5_IJSF_SC_EEEEEEENS4_17SM75_U32x4_LDSM_NENS4_14SM90_TMA_STOREES20_NS4_17SM90_U32x4_STSM_NENS4_39AutoVectorizingCopyWithAssumedAlignmentILi128EEEEEEvvEEEEvNT_6ParamsE) ;  /* 0xffffff5402e07950 */ /* 0x000fea0003c3ffff */
.L_x_198:
[----:B------:R-:W-:-:S00]  /*a880*/  BRA `(.L_x_198) ;  /* 0xfffffffc00fc7947 */ /* 0x000fc0000383ffff */
[----:B------:R-:W-:-:S00]  /*a890*/  NOP ;  /* 0x0000000000007918 */ /* 0x000fc00000000000 */
        /* <DEDUP_REMOVED lines=14> */
.L_x_199:


//--------------------- .nv.global.init           --------------------------
	.section	.nv.global.init,"aw",@progbits
.nv.global.init:
	.type		$str$27,@object
	.size		$str$27,($str$28 - $str$27)
$str$27:
        /*0000*/ 	.byte	0x28, 0x61, 0x64, 0x64, 0x72, 0x65, 0x73, 0x73, 0x20, 0x26, 0x20, 0x6d, 0x61, 0x73, 0x6b, 0x29
        /*0010*/ 	.byte	0x20, 0x3d, 0x3d, 0x20, 0x30, 0x00
	.type		$str$28,@object
	.size		$str$28,($str$26 - $str$28)
$str$28:
        /*0016*/ 	.byte	0x2f, 0x74, 0x6d, 0x70, 0x2f, 0x63, 0x75, 0x74, 0x6c, 0x61, 0x73, 0x73, 0x5f, 0x73, 0x77, 0x65
        /*0026*/ 	.byte	0x65, 0x70, 0x5f, 0x73, 0x72, 0x63, 0x2f, 0x69, 0x6e, 0x63, 0x6c, 0x75, 0x64, 0x65, 0x2f, 0x63
        /*0036*/ 	.byte	0x75, 0x74, 0x65, 0x2f, 0x70, 0x6f, 0x69, 0x6e, 0x74, 0x65, 0x72, 0x5f, 0x66, 0x6c, 0x61, 0x67
        /*0046*/ 	.byte	0x67, 0x65, 0x64, 0x2e, 0x68, 0x70, 0x70, 0x00
	.type		$str$26,@object
	.size		$str$26,($str$25 - $str$26)
$str$26:
        /*004e*/ 	.byte	0x2f, 0x74, 0x6d, 0x70, 0x2f, 0x63, 0x75, 0x74, 0x6c, 0x61, 0x73, 0x73, 0x5f, 0x73, 0x77, 0x65
        /*005e*/ 	.byte	0x65, 0x70, 0x5f, 0x73, 0x72, 0x63, 0x2f, 0x69, 0x6e, 0x63, 0x6c, 0x75, 0x64, 0x65, 0x2f, 0x63
        /*006e*/ 	.byte	0x75, 0x74, 0x65, 0x2f, 0x61, 0x74, 0x6f, 0x6d, 0x2f, 0x63, 0x6f, 0x70, 0x79, 0x5f, 0x74, 0x72
        /*007e*/ 	.byte	0x61, 0x69, 0x74, 0x73, 0x5f, 0x73, 0x6d, 0x31, 0x30, 0x30, 0x2e, 0x68, 0x70, 0x70, 0x00
	.type		$str$25,@object
	.size		$str$25,(__unnamed_1 - $str$25)
$str$25:
        /*008d*/ 	.byte	0x28, 0x28, 0x75, 0x69, 0x6e, 0x74, 0x33, 0x32, 0x5f, 0x74, 0x28, 0x74, 0x68, 0x72, 0x65, 0x61
        /*009d*/ 	.byte	0x64, 0x49, 0x64, 0x78, 0x2e, 0x78, 0x29, 0x20, 0x2f, 0x20, 0x33, 0x32, 0x29, 0x20, 0x25, 0x20
        /*00ad*/ 	.byte	0x34, 0x29, 0x20, 0x3d, 0x3d, 0x20, 0x28, 0x28, 0x28, 0x74, 0x6d, 0x65, 0x6d, 0x5f, 0x61, 0x64
        /*00bd*/ 	.byte	0x64, 0x72, 0x20, 0x3e, 0x3e, 0x20, 0x31, 0x36, 0x29, 0x20, 0x2f, 0x20, 0x33, 0x32, 0x29, 0x20
        /*00cd*/ 	.byte	0x25, 0x20, 0x34, 0x29, 0x00
	.type		__unnamed_1,@object
	.size		__unnamed_1,(__unnamed_2 - __unnamed_1)
__unnamed_1:
        /*00d2*/ 	.byte	0x61, 0x75, 0x74, 0x6f, 0x20, 0x63, 0x75, 0x74, 0x65, 0x3a, 0x3a, 0x61, 0x73, 0x5f, 0x70, 0x6f
        /* <DEDUP_REMOVED lines=24> */
        /*0262*/ 	.byte	0x30, 0x39, 0x36, 0x3e, 0x3e, 0x3e, 0x3e, 0x5d, 0x00
	.type		__unnamed_2,@object
	.size		__unnamed_2,(.L_2 - __unnamed_2)
__unnamed_2:
        /* <DEDUP_REMOVED lines=46> */
        /*054b*/ 	.byte	0x75, 0x74, 0x65, 0x3a, 0x3a, 0x43, 0x3c, 0x30, 0x3e, 0x3e, 0x3e, 0x3e, 0x5d, 0x00
.L_2:


//--------------------- .nv.shared._ZN7cutlass13device_kernelINS_4gemm6kernel13GemmUniversalIN4cute5tupleIJiiiiEEENS1_10collective13CollectiveMmaINS1_35MainloopSm100TmaUmmaWarpSpecializedILi9ELi2ELi4ENS5_IJNS4_1CILi2EEESB_NSA_ILi1EEEEEEEENS5_IJNSA_ILi64EEENSA_ILi256EEENSA_ILi32EEEEEENS_10bfloat16_tENS5_IJlSC_lEEESJ_SK_NS4_8TiledMMAINS4_8MMA_AtomIJNS4_20SM100_MMA_F16BF16_SSISJ_SJ_fLi64ELi256ELNS4_4UMMA5MajorE0ELSP_0ELNSO_7ScaleInE0ELSQ_0EEEEEENS4_6LayoutINS5_IJSC_SC_SC_EEENS5_IJNSA_ILi0EEESV_SV_EEEEENS5_IJNS4_10UnderscoreESY_SY_EEEEENS4_23SM90_TMA_LOAD_MULTICASTENS4_14ComposedLayoutINS4_7SwizzleILi2ELi4ELi3EEENS4_18smem_ptr_flag_bitsILi16EEENST_INS5_IJNSA_ILi8EEESH_EEENS5_IJSH_SC_EEEEEEEvNS4_8identityES11_S1B_vS1C_EENS_8epilogue10collective18CollectiveEpilogueINS1E_23Sm100TmaWarpSpecializedILi4ELi2ELi32ELb1ELb0EEEJSI_NS5_IJNST_ISF_SC_EES1J_EEESJ_SK_SJ_SK_NS1E_6fusion15FusionCallbacksIS1I_NS1L_17LinearCombinationISJ_fSJ_fLNS_15FloatRoundStyleE2EEESI_S1K_JEEENS4_5SM1004TMEM4LOAD26SM100_TMEM_LOAD_16dp256b8xENS4_13SM90_TMA_LOADENS12_INS13_ILi3ELi4ELi3EEES16_NST_INS5_IJS17_SF_EEENS5_IJSF_SC_EEEEEEENS4_17SM75_U32x4_LDSM_NENS4_14SM90_TMA_STOREES20_NS4_17SM90_U32x4_STSM_NENS4_39AutoVectorizingCopyWithAssumedAlignmentILi128EEEEEEvvEEEEvNT_6ParamsE --------------------------
	.section	.nv.shared._ZN7cutlass13device_kernelINS_4gemm6kernel13GemmUniversalIN4cute5tupleIJiiiiEEENS1_10collective13CollectiveMmaINS1_35MainloopSm100TmaUmmaWarpSpecializedILi9ELi2ELi4ENS5_IJNS4_1CILi2EEESB_NSA_ILi1EEEEEEEENS5_IJNSA_ILi64EEENSA_ILi256EEENSA_ILi32EEEEEENS_10bfloat16_tENS5_IJlSC_lEEESJ_SK_NS4_8TiledMMAINS4_8MMA_AtomIJNS4_20SM100_MMA_F16BF16_SSISJ_SJ_fLi64ELi256ELNS4_4UMMA5MajorE0ELSP_0ELNSO_7ScaleInE0ELSQ_0EEEEEENS4_6LayoutINS5_IJSC_SC_SC_EEENS5_IJNSA_ILi0EEESV_SV_EEEEENS5_IJNS4_10UnderscoreESY_SY_EEEEENS4_23SM90_TMA_LOAD_MULTICASTENS4_14ComposedLayoutINS4_7SwizzleILi2ELi4ELi3EEENS4_18smem_ptr_flag_bitsILi16EEENST_INS5_IJNSA_ILi8EEESH_EEENS5_IJSH_SC_EEEEEEEvNS4_8identityES11_S1B_vS1C_EENS_8epilogue10collective18CollectiveEpilogueINS1E_23Sm100TmaWarpSpecializedILi4ELi2ELi32ELb1ELb0EEEJSI_NS5_IJNST_ISF_SC_EES1J_EEESJ_SK_SJ_SK_NS1E_6fusion15FusionCallbacksIS1I_NS1L_17LinearCombinationISJ_fSJ_fLNS_15FloatRoundStyleE2EEESI_S1K_JEEENS4_5SM1004TMEM4LOAD26SM100_TMEM_LOAD_16dp256b8xENS4_13SM90_TMA_LOADENS12_INS13_ILi3ELi4ELi3EEES16_NST_INS5_IJS17_SF_EEENS5_IJSF_SC_EEEEEEENS4_17SM75_U32x4_LDSM_NENS4_14SM90_TMA_STOREES20_NS4_17SM90_U32x4_STSM_NENS4_39AutoVectorizingCopyWithAssumedAlignmentILi128EEEEEEvvEEEEvNT_6ParamsE,"aw",@nobits
	.sectionflags	@""
	.align	16
	.zero		1024


//--------------------- .nv.shared.reserved.0     --------------------------
	.section	.nv.shared.reserved.0,"aw",@nobits
	.weak		__nv_reservedSMEM_offset_0_alias
	.size		__nv_reservedSMEM_offset_0_alias, 0, 64
	.other		__nv_reservedSMEM_offset_0_alias,@"STO_CUDA_RESERVED_SHARED STV_DEFAULT"
__nv_reservedSMEM_offset_0_alias:
	.zero		0
.nv.shared.reserved.0:
	.zero		64
	.weak		__nv_reservedSMEM_tcgen05_partition
	.type		__nv_reservedSMEM_tcgen05_partition,@object
	.size		__nv_reservedSMEM_tcgen05_partition,(.L_0 - __nv_reservedSMEM_tcgen05_partition)
__nv_reservedSMEM_tcgen05_partition:
	.zero		32
.L_0:


//--------------------- .nv.global                --------------------------
	.section	.nv.global,"aw",@nobits
.nv.global:
	.type		_ZN40_INTERNAL_94740670_4_k_cu_78e817a4_341954cute1_E,@object
	.size		_ZN40_INTERNAL_94740670_4_k_cu_78e817a4_341954cute1_E,(_ZN40_INTERNAL_94740670_4_k_cu_78e817a4_341954cuda3std3__45__cpo6cbeginE - _ZN40_INTERNAL_94740670_4_k_cu_78e817a4_341954cute1_E)
_ZN40_INTERNAL_94740670_4_k_cu_78e817a4_341954cute1_E:
	.zero		1
	.type		_ZN40_INTERNAL_94740670_4_k_cu_78e817a4_341954cuda3std3__45__cpo6cbeginE,@object
	.size		_ZN40_INTERNAL_94740670_4_k_cu_78e817a4_341954cuda3std3__45__cpo6cbeginE,(_ZN40_INTERNAL_94740670_4_k_cu_78e817a4_341954cuda3std3__48in_placeE - _ZN40_INTERNAL_94740670_4_k_cu_78e817a4_341954cuda3std3__45__cpo6cbeginE)
_ZN40_INTERNAL_94740670_4_k_cu_78e817a4_341954cuda3std3__45__cpo6cbeginE:
	.zero		1
	.type		_ZN40_INTERNAL_94740670_4_k_cu_78e817a4_341954cuda3std3__48in_placeE,@object
	.size		_ZN40_INTERNAL_94740670_4_k_cu_78e817a4_341954cuda3std3__48in_placeE,(_ZN40_INTERNAL_94740670_4_k_cu_78e817a4_341954cuda3std6ranges3__45__cpo9iter_moveE - _ZN40_INTERNAL_94740670_4_k_cu_78e817a4_341954cuda3std3__48in_placeE)
_ZN40_INTERNAL_94740670_4_k_cu_78e817a4_341954cuda3std3__48in_placeE:
	.zero		1
	.type		_ZN40_INTERNAL_94740670_4_k_cu_78e817a4_341954cuda3std6ranges3__45__cpo9iter_moveE,@object
	.size		_ZN40_INTERNAL_94740670_4_k_cu_78e817a4_341954cuda3std6ranges3__45__cpo9iter_moveE,(_ZN40_INTERNAL_94740670_4_k_cu_78e817a4_341954cuda3std3__45__cpo5beginE - _ZN40_INTERNAL_94740670_4_k_cu_78e817a4_341954cuda3std6ranges3__45__cpo9iter_moveE)
_ZN40_INTERNAL_94740670_4_k_cu_78e817a4_341954cuda3std6ranges3__45__cpo9iter_moveE:
	.zero		1
	.type		_ZN40_INTERNAL_94740670_4_k_cu_78e817a4_341954cuda3std3__45__cpo5beginE,@object
	.size		_ZN40_INTERNAL_94740670_4_k_cu_78e817a4_341954cuda3std3__45__cpo5beginE,(_ZN40_INTERNAL_94740670_4_k_cu_78e817a4_341954cuda3std3__442_GLOBAL__N__94740670_4_k_cu_78e817a4_341956ignoreE - _ZN40_INTERNAL_94740670_4_k_cu_78e817a4_341954cuda3std3__45__cpo5beginE)
_ZN40_INTERNAL_94740670_4_k_cu_78e817a4_341954cuda3std3__45__cpo5beginE:
	.zero		1
	.type		_ZN40_INTERNAL_94740670_4_k_cu_78e817a4_341954cuda3std3__442_GLOBAL__N__94740670_4_k_cu_78e817a4_341956ignoreE,@object
	.size		_ZN40_INTERNAL_94740670_4_k_cu_78e817a4_341954cuda3std3__442_GLOBAL__N__94740670_4_k_cu_78e817a4_341956ignoreE,(_ZN40_INTERNAL_94740670_4_k_cu_78e817a4_341954cute7productE - _ZN40_INTERNAL_94740670_4_k_cu_78e817a4_341954cuda3std3__442_GLOBAL__N__94740670_4_k_cu_78e817a4_341956ignoreE)
_ZN40_INTERNAL_94740670_4_k_cu_78e817a4_341954cuda3std3__442_GLOBAL__N__94740670_4_k_cu_78e817a4_341956ignoreE:
	.zero		1
	.type		_ZN40_INTERNAL_94740670_4_k_cu_78e817a4_341954cute7productE,@object
	.size		_ZN40_INTERNAL_94740670_4_k_cu_78e817a4_341954cute7productE,(_ZN40_INTERNAL_94740670_4_k_cu_78e817a4_341954cuda3std3__45__cpo3endE - _ZN40_INTERNAL_94740670_4_k_cu_78e817a4_341954cute7productE)
_ZN40_INTERNAL_94740670_4_k_cu_78e817a4_341954cute7productE:
	.zero		1
	.type		_ZN40_INTERNAL_94740670_4_k_cu_78e817a4_341954cuda3std3__45__cpo3endE,@object
	.size		_ZN40_INTERNAL_94740670_4_k_cu_78e817a4_341954cuda3std3__45__cpo3endE,(_ZN40_INTERNAL_94740670_4_k_cu_78e817a4_341954cuda3std3__419piecewise_constructE - _ZN40_INTERNAL_94740670_4_k_cu_78e817a4_341954cuda3std3__45__cpo3endE)
_ZN40_INTERNAL_94740670_4_k_cu_78e817a4_341954cuda3std3__45__cpo3endE:
	.zero		1
	.type		_ZN40_INTERNAL_94740670_4_k_cu_78e817a4_341954cuda3std3__419piecewise_constructE,@object
	.size		_ZN40_INTERNAL_94740670_4_k_cu_78e817a4_341954cuda3std3__419piecewise_constructE,(_ZN40_INTERNAL_94740670_4_k_cu_78e817a4_341954cuda3std3__45__cpo4cendE - _ZN40_INTERNAL_94740670_4_k_cu_78e817a4_341954cuda3std3__419piecewise_constructE)
_ZN40_INTERNAL_94740670_4_k_cu_78e817a4_341954cuda3std3__419piecewise_constructE:
	.zero		1
	.type		_ZN40_INTERNAL_94740670_4_k_cu_78e817a4_341954cuda3std3__45__cpo4cendE,@object
	.size		_ZN40_INTERNAL_94740670_4_k_cu_78e817a4_341954cuda3std3__45__cpo4cendE,(_ZN40_INTERNAL_94740670_4_k_cu_78e817a4_341954cuda3std6ranges3__45__cpo4swapE - _ZN40_INTERNAL_94740670_4_k_cu_78e817a4_341954cuda3std3__45__cpo4cendE)
_ZN40_INTERNAL_94740670_4_k_cu_78e817a4_341954cuda3std3__45__cpo4cendE:
	.zero		1
	.type		_ZN40_INTERNAL_94740670_4_k_cu_78e817a4_341954cuda3std6ranges3__45__cpo4swapE,@object
	.size		_ZN40_INTERNAL_94740670_4_k_cu_78e817a4_341954cuda3std6ranges3__45__cpo4swapE,(.L_10 - _ZN40_INTERNAL_94740670_4_k_cu_78e817a4_341954cuda3std6ranges3__45__cpo4swapE)
_ZN40_INTERNAL_94740670_4_k_cu_78e817a4_341954cuda3std6ranges3__45__cpo4swapE:
	.zero		1
.L_10:


//--------------------- .nv.constant0._ZN7cutlass13device_kernelINS_4gemm6kernel13GemmUniversalIN4cute5tupleIJiiiiEEENS1_10collective13CollectiveMmaINS1_35MainloopSm100TmaUmmaWarpSpecializedILi9ELi2ELi4ENS5_IJNS4_1CILi2EEESB_NSA_ILi1EEEEEEEENS5_IJNSA_ILi64EEENSA_ILi256EEENSA_ILi32EEEEEENS_10bfloat16_tENS5_IJlSC_lEEESJ_SK_NS4_8TiledMMAINS4_8MMA_AtomIJNS4_20SM100_MMA_F16BF16_SSISJ_SJ_fLi64ELi256ELNS4_4UMMA5MajorE0ELSP_0ELNSO_7ScaleInE0ELSQ_0EEEEEENS4_6LayoutINS5_IJSC_SC_SC_EEENS5_IJNSA_ILi0EEESV_SV_EEEEENS5_IJNS4_10UnderscoreESY_SY_EEEEENS4_23SM90_TMA_LOAD_MULTICASTENS4_14ComposedLayoutINS4_7SwizzleILi2ELi4ELi3EEENS4_18smem_ptr_flag_bitsILi16EEENST_INS5_IJNSA_ILi8EEESH_EEENS5_IJSH_SC_EEEEEEEvNS4_8identityES11_S1B_vS1C_EENS_8epilogue10collective18CollectiveEpilogueINS1E_23Sm100TmaWarpSpecializedILi4ELi2ELi32ELb1ELb0EEEJSI_NS5_IJNST_ISF_SC_EES1J_EEESJ_SK_SJ_SK_NS1E_6fusion15FusionCallbacksIS1I_NS1L_17LinearCombinationISJ_fSJ_fLNS_15FloatRoundStyleE2EEESI_S1K_JEEENS4_5SM1004TMEM4LOAD26SM100_TMEM_LOAD_16dp256b8xENS4_13SM90_TMA_LOADENS12_INS13_ILi3ELi4ELi3EEES16_NST_INS5_IJS17_SF_EEENS5_IJSF_SC_EEEEEEENS4_17SM75_U32x4_LDSM_NENS4_14SM90_TMA_STOREES20_NS4_17SM90_U32x4_STSM_NENS4_39AutoVectorizingCopyWithAssumedAlignmentILi128EEEEEEvvEEEEvNT_6ParamsE --------------------------
	.section	.nv.constant0._ZN7cutlass13device_kernelINS_4gemm6kernel13GemmUniversalIN4cute5tupleIJiiiiEEENS1_10collective13CollectiveMmaINS1_35MainloopSm100TmaUmmaWarpSpecializedILi9ELi2ELi4ENS5_IJNS4_1CILi2EEESB_NSA_ILi1EEEEEEEENS5_IJNSA_ILi64EEENSA_ILi256EEENSA_ILi32EEEEEENS_10bfloat16_tENS5_IJlSC_lEEESJ_SK_NS4_8TiledMMAINS4_8MMA_AtomIJNS4_20SM100_MMA_F16BF16_SSISJ_SJ_fLi64ELi256ELNS4_4UMMA5MajorE0ELSP_0ELNSO_7ScaleInE0ELSQ_0EEEEEENS4_6LayoutINS5_IJSC_SC_SC_EEENS5_IJNSA_ILi0EEESV_SV_EEEEENS5_IJNS4_10UnderscoreESY_SY_EEEEENS4_23SM90_TMA_LOAD_MULTICASTENS4_14ComposedLayoutINS4_7SwizzleILi2ELi4ELi3EEENS4_18smem_ptr_flag_bitsILi16EEENST_INS5_IJNSA_ILi8EEESH_EEENS5_IJSH_SC_EEEEEEEvNS4_8identityES11_S1B_vS1C_EENS_8epilogue10collective18CollectiveEpilogueINS1E_23Sm100TmaWarpSpecializedILi4ELi2ELi32ELb1ELb0EEEJSI_NS5_IJNST_ISF_SC_EES1J_EEESJ_SK_SJ_SK_NS1E_6fusion15FusionCallbacksIS1I_NS1L_17LinearCombinationISJ_fSJ_fLNS_15FloatRoundStyleE2EEESI_S1K_JEEENS4_5SM1004TMEM4LOAD26SM100_TMEM_LOAD_16dp256b8xENS4_13SM90_TMA_LOADENS12_INS13_ILi3ELi4ELi3EEES16_NST_INS5_IJS17_SF_EEENS5_IJSF_SC_EEEEEEENS4_17SM75_U32x4_LDSM_NENS4_14SM90_TMA_STOREES20_NS4_17SM90_U32x4_STSM_NENS4_39AutoVectorizingCopyWithAssumedAlignmentILi128EEEEEEvvEEEEvNT_6ParamsE,"a",@progbits
	.sectionflags	@""
	.align	4
.nv.constant0._ZN7cutlass13device_kernelINS_4gemm6kernel13GemmUniversalIN4cute5tupleIJiiiiEEENS1_10collective13CollectiveMmaINS1_35MainloopSm100TmaUmmaWarpSpecializedILi9ELi2ELi4ENS5_IJNS4_1CILi2EEESB_NSA_ILi1EEEEEEEENS5_IJNSA_ILi64EEENSA_ILi256EEENSA_ILi32EEEEEENS_10bfloat16_tENS5_IJlSC_lEEESJ_SK_NS4_8TiledMMAINS4_8MMA_AtomIJNS4_20SM100_MMA_F16BF16_SSISJ_SJ_fLi64ELi256ELNS4_4UMMA5MajorE0ELSP_0ELNSO_7ScaleInE0ELSQ_0EEEEEENS4_6LayoutINS5_IJSC_SC_SC_EEENS5_IJNSA_ILi0EEESV_SV_EEEEENS5_IJNS4_10UnderscoreESY_SY_EEEEENS4_23SM90_TMA_LOAD_MULTICASTENS4_14ComposedLayoutINS4_7SwizzleILi2ELi4ELi3EEENS4_18smem_ptr_flag_bitsILi16EEENST_INS5_IJNSA_ILi8EEESH_EEENS5_IJSH_SC_EEEEEEEvNS4_8identityES11_S1B_vS1C_EENS_8epilogue10collective18CollectiveEpilogueINS1E_23Sm100TmaWarpSpecializedILi4ELi2ELi32ELb1ELb0EEEJSI_NS5_IJNST_ISF_SC_EES1J_EEESJ_SK_SJ_SK_NS1E_6fusion15FusionCallbacksIS1I_NS1L_17LinearCombinationISJ_fSJ_fLNS_15FloatRoundStyleE2EEESI_S1K_JEEENS4_5SM1004TMEM4LOAD26SM100_TMEM_LOAD_16dp256b8xENS4_13SM90_TMA_LOADENS12_INS13_ILi3ELi4ELi3EEES16_NST_INS5_IJS17_SF_EEENS5_IJSF_SC_EEEEEEENS4_17SM75_U32x4_LDSM_NENS4_14SM90_TMA_STOREES20_NS4_17SM90_U32x4_STSM_NENS4_39AutoVectorizingCopyWithAssumedAlignmentILi128EEEEEEvvEEEEvNT_6ParamsE:
	.zero		2944


//--------------------- SYMBOLS --------------------------

	.type		.nv.reservedSmem.offset0,@object
	.size		.nv.reservedSmem.offset0,0x4
	.type		.nv.reservedSmem.cap,@object
	.size		.nv.reservedSmem.cap,0x4
	.type		__assertfail,@function
